	.target	sm_90a

	.elftype	@"ET_EXEC"


//--------------------- .note.nv.tkinfo           --------------------------
	.section	.note.nv.tkinfo,"",@"SHT_NOTE"
	.sectionflags	@"SHF_NOTE_NV_TKINFO"
	.tkinfo
        /*0018*/ 	.word	0x00000002
        /*0030*/ 	.string	""
        /*0030*/ 	.string	"ptxas"
        /*0030*/ 	.string	"Cuda compilation tools, release 13.0, V13.0.88"
        /*0030*/ 	.string	"Build cuda_13.0.r13.0/compiler.36424714_0"
        /*0030*/ 	.string	"-arch sm_90a -m 64 "



//--------------------- .note.nv.cuinfo           --------------------------
	.section	.note.nv.cuinfo,"",@"SHT_NOTE"
	.sectionflags	@"SHF_NOTE_NV_CUINFO"
        /*0018*/ 	.short	0x0002
        /*001a*/ 	.short	0x005a
        /*001c*/ 	.short	0x0082
	.zero		2


//--------------------- .nv.info                  --------------------------
	.section	.nv.info,"",@"SHT_CUDA_INFO"
	.align	4


	//----- nvinfo : EIATTR_REGCOUNT
	.align		4
        /*0000*/ 	.byte	0x04, 0x2f
        /*0002*/ 	.short	(.L_12 - .L_11)
	.align		4
.L_11:
        /*0004*/ 	.word	index@(_ZN7cutlass13device_kernelINS_4gemm6kernel13GemmUniversalIN4cute5tupleIJiiiiEEENS1_10collective13CollectiveMmaINS1_37MainloopSm90TmaGmmaWarpSpecializedFP8ILi4ENS5_IJNS4_1CILi1EEENSA_ILi2EEESB_EEENS1_35KernelTmaWarpSpecializedCooperativeEEENS5_IJNSA_ILi128EEENSA_ILi256EEESG_EEENS_12float_e5m2_tENS5_IJlSB_lEEESJ_SK_NS4_8TiledMMAINS4_8MMA_AtomIJNS4_4SM904GMMA31MMA_64x256x32_F32E5M2E5M2_SS_TNILNSO_7ScaleInE1ELSQ_1EEEEEENS4_6LayoutINS5_IJSC_SB_SB_EEENS5_IJSB_NSA_ILi0EEESV_EEEEENS5_IJNS4_10UnderscoreESY_SY_EEEEENS4_23SM90_TMA_LOAD_MULTICASTENS4_14ComposedLayoutINS4_7SwizzleILi3ELi4ELi3EEENS4_18smem_ptr_flag_bitsILi8EEENST_INS5_IJNSA_ILi8EEESG_EEENS5_IJSG_SB_EEEEEEEvNS4_8identityENS4_13SM90_TMA_LOADES1B_vS1C_EENS_8epilogue10collective6detail29Sm90TmaWarpSpecializedAdapterINS1G_15DefaultEpilogueISJ_SK_SK_NS1F_6thread17LinearCombinationISJ_Li1EffLNS1K_9ScaleType4KindE0ELNS_15FloatRoundStyleE2ESJ_EENS1_15EpilogueDefaultEEEEEvvEEEEvNT_6ParamsE)
        /*0008*/ 	.word	0x000000a8


	//----- nvinfo : EIATTR_FRAME_SIZE
	.align		4
.L_12:
        /*000c*/ 	.byte	0x04, 0x11
        /*000e*/ 	.short	(.L_14 - .L_13)
	.align		4
.L_13:
        /*0010*/ 	.word	index@(_ZN7cutlass13device_kernelINS_4gemm6kernel13GemmUniversalIN4cute5tupleIJiiiiEEENS1_10collective13CollectiveMmaINS1_37MainloopSm90TmaGmmaWarpSpecializedFP8ILi4ENS5_IJNS4_1CILi1EEENSA_ILi2EEESB_EEENS1_35KernelTmaWarpSpecializedCooperativeEEENS5_IJNSA_ILi128EEENSA_ILi256EEESG_EEENS_12float_e5m2_tENS5_IJlSB_lEEESJ_SK_NS4_8TiledMMAINS4_8MMA_AtomIJNS4_4SM904GMMA31MMA_64x256x32_F32E5M2E5M2_SS_TNILNSO_7ScaleInE1ELSQ_1EEEEEENS4_6LayoutINS5_IJSC_SB_SB_EEENS5_IJSB_NSA_ILi0EEESV_EEEEENS5_IJNS4_10UnderscoreESY_SY_EEEEENS4_23SM90_TMA_LOAD_MULTICASTENS4_14ComposedLayoutINS4_7SwizzleILi3ELi4ELi3EEENS4_18smem_ptr_flag_bitsILi8EEENST_INS5_IJNSA_ILi8EEESG_EEENS5_IJSG_SB_EEEEEEEvNS4_8identityENS4_13SM90_TMA_LOADES1B_vS1C_EENS_8epilogue10collective6detail29Sm90TmaWarpSpecializedAdapterINS1G_15DefaultEpilogueISJ_SK_SK_NS1F_6thread17LinearCombinationISJ_Li1EffLNS1K_9ScaleType4KindE0ELNS_15FloatRoundStyleE2ESJ_EENS1_15EpilogueDefaultEEEEEvvEEEEvNT_6ParamsE)
        /*0014*/ 	.word	0x000000f8


	//----- nvinfo : EIATTR_MIN_STACK_SIZE
	.align		4
.L_14:
        /*0018*/ 	.byte	0x04, 0x12
        /*001a*/ 	.short	(.L_16 - .L_15)
	.align		4
.L_15:
        /*001c*/ 	.word	index@(_ZN7cutlass13device_kernelINS_4gemm6kernel13GemmUniversalIN4cute5tupleIJiiiiEEENS1_10collective13CollectiveMmaINS1_37MainloopSm90TmaGmmaWarpSpecializedFP8ILi4ENS5_IJNS4_1CILi1EEENSA_ILi2EEESB_EEENS1_35KernelTmaWarpSpecializedCooperativeEEENS5_IJNSA_ILi128EEENSA_ILi256EEESG_EEENS_12float_e5m2_tENS5_IJlSB_lEEESJ_SK_NS4_8TiledMMAINS4_8MMA_AtomIJNS4_4SM904GMMA31MMA_64x256x32_F32E5M2E5M2_SS_TNILNSO_7ScaleInE1ELSQ_1EEEEEENS4_6LayoutINS5_IJSC_SB_SB_EEENS5_IJSB_NSA_ILi0EEESV_EEEEENS5_IJNS4_10UnderscoreESY_SY_EEEEENS4_23SM90_TMA_LOAD_MULTICASTENS4_14ComposedLayoutINS4_7SwizzleILi3ELi4ELi3EEENS4_18smem_ptr_flag_bitsILi8EEENST_INS5_IJNSA_ILi8EEESG_EEENS5_IJSG_SB_EEEEEEEvNS4_8identityENS4_13SM90_TMA_LOADES1B_vS1C_EENS_8epilogue10collective6detail29Sm90TmaWarpSpecializedAdapterINS1G_15DefaultEpilogueISJ_SK_SK_NS1F_6thread17LinearCombinationISJ_Li1EffLNS1K_9ScaleType4KindE0ELNS_15FloatRoundStyleE2ESJ_EENS1_15EpilogueDefaultEEEEEvvEEEEvNT_6ParamsE)
        /*0020*/ 	.word	0x000000f8
.L_16:


//--------------------- .nv.compat                --------------------------
	.section	.nv.compat,"",@"SHT_CUDA_COMPAT_INFO"
	.align	4
        /*0000*/ 	.byte	0x02, 0x09, 0x01, 0x00, 0x02, 0x02, 0x04, 0x00, 0x02, 0x05, 0x05, 0x00, 0x03, 0x07, 0x01, 0x01
        /*0010*/ 	.byte	0x02, 0x03, 0x01, 0x00, 0x02, 0x06, 0x01, 0x00, 0x04, 0x0b, 0x08, 0x00, 0x00, 0x00, 0x00, 0x00
        /*0020*/ 	.byte	0x00, 0x00, 0x00, 0x00


//--------------------- .nv.info._ZN7cutlass13device_kernelINS_4gemm6kernel13GemmUniversalIN4cute5tupleIJiiiiEEENS1_10collective13CollectiveMmaINS1_37MainloopSm90TmaGmmaWarpSpecializedFP8ILi4ENS5_IJNS4_1CILi1EEENSA_ILi2EEESB_EEENS1_35KernelTmaWarpSpecializedCooperativeEEENS5_IJNSA_ILi128EEENSA_ILi256EEESG_EEENS_12float_e5m2_tENS5_IJlSB_lEEESJ_SK_NS4_8TiledMMAINS4_8MMA_AtomIJNS4_4SM904GMMA31MMA_64x256x32_F32E5M2E5M2_SS_TNILNSO_7ScaleInE1ELSQ_1EEEEEENS4_6LayoutINS5_IJSC_SB_SB_EEENS5_IJSB_NSA_ILi0EEESV_EEEEENS5_IJNS4_10UnderscoreESY_SY_EEEEENS4_23SM90_TMA_LOAD_MULTICASTENS4_14ComposedLayoutINS4_7SwizzleILi3ELi4ELi3EEENS4_18smem_ptr_flag_bitsILi8EEENST_INS5_IJNSA_ILi8EEESG_EEENS5_IJSG_SB_EEEEEEEvNS4_8identityENS4_13SM90_TMA_LOADES1B_vS1C_EENS_8epilogue10collective6detail29Sm90TmaWarpSpecializedAdapterINS1G_15DefaultEpilogueISJ_SK_SK_NS1F_6thread17LinearCombinationISJ_Li1EffLNS1K_9ScaleType4KindE0ELNS_15FloatRoundStyleE2ESJ_EENS1_15EpilogueDefaultEEEEEvvEEEEvNT_6ParamsE --------------------------
	.section	.nv.info._ZN7cutlass13device_kernelINS_4gemm6kernel13GemmUniversalIN4cute5tupleIJiiiiEEENS1_10collective13CollectiveMmaINS1_37MainloopSm90TmaGmmaWarpSpecializedFP8ILi4ENS5_IJNS4_1CILi1EEENSA_ILi2EEESB_EEENS1_35KernelTmaWarpSpecializedCooperativeEEENS5_IJNSA_ILi128EEENSA_ILi256EEESG_EEENS_12float_e5m2_tENS5_IJlSB_lEEESJ_SK_NS4_8TiledMMAINS4_8MMA_AtomIJNS4_4SM904GMMA31MMA_64x256x32_F32E5M2E5M2_SS_TNILNSO_7ScaleInE1ELSQ_1EEEEEENS4_6LayoutINS5_IJSC_SB_SB_EEENS5_IJSB_NSA_ILi0EEESV_EEEEENS5_IJNS4_10UnderscoreESY_SY_EEEEENS4_23SM90_TMA_LOAD_MULTICASTENS4_14ComposedLayoutINS4_7SwizzleILi3ELi4ELi3EEENS4_18smem_ptr_flag_bitsILi8EEENST_INS5_IJNSA_ILi8EEESG_EEENS5_IJSG_SB_EEEEEEEvNS4_8identityENS4_13SM90_TMA_LOADES1B_vS1C_EENS_8epilogue10collective6detail29Sm90TmaWarpSpecializedAdapterINS1G_15DefaultEpilogueISJ_SK_SK_NS1F_6thread17LinearCombinationISJ_Li1EffLNS1K_9ScaleType4KindE0ELNS_15FloatRoundStyleE2ESJ_EENS1_15EpilogueDefaultEEEEEvvEEEEvNT_6ParamsE,"",@"SHT_CUDA_INFO"
	.sectionflags	@""
	.align	4


	//----- nvinfo : EIATTR_CUDA_API_VERSION
	.align		4
        /*0000*/ 	.byte	0x04, 0x37
        /*0002*/ 	.short	(.L_18 - .L_17)
.L_17:
        /*0004*/ 	.word	0x00000082


	//----- nvinfo : EIATTR_KPARAM_INFO
	.align		4
.L_18:
        /*0008*/ 	.byte	0x04, 0x17
        /*000a*/ 	.short	(.L_20 - .L_19)
.L_19:
        /*000c*/ 	.word	0x00000000
        /*0010*/ 	.short	0x0000
        /*0012*/ 	.short	0x0070
        /*0014*/ 	.byte	0x00, 0xf0, 0x01, 0x10


	//----- nvinfo : EIATTR_SPARSE_MMA_MASK
	.align		4
.L_20:
        /*0018*/ 	.byte	0x03, 0x50
        /*001a*/ 	.short	0x0000


	//----- nvinfo : EIATTR_MAXREG_COUNT
	.align		4
        /*001c*/ 	.byte	0x03, 0x1b
        /*001e*/ 	.short	0x00a8


	//----- nvinfo : EIATTR_NUM_BARRIERS
	.align		4
        /*0020*/ 	.byte	0x02, 0x4c
        /*0022*/ 	.byte	0x01
	.zero		1


	//----- nvinfo : EIATTR_ANNOTATIONS
	.align		4
        /*0024*/ 	.byte	0x04, 0x55
        /*0026*/ 	.short	(.L_22 - .L_21)


	//   ....[0]....
.L_21:
        /*0028*/ 	.word	0x00000001
        /*002c*/ 	.byte	0x70, 0x06, 0x00, 0x00, 0x01, 0x00, 0x00, 0x00, 0xa0, 0x08, 0x00, 0x00, 0x01, 0x00, 0x00, 0x00
        /* <DEDUP_REMOVED lines=188> */
        /*0bfc*/ 	.byte	0x20, 0x03, 0x01, 0x00, 0x01, 0x00, 0x00, 0x00, 0x70, 0x03, 0x01, 0x00


	//----- nvinfo : EIATTR_MERCURY_ISA_VERSION
	.align		4
.L_22:
        /*0c08*/ 	.byte	0x03, 0x5f
        /*0c0a*/ 	.short	0x0101


	//----- nvinfo : EIATTR_INT_WARP_WIDE_INSTR_OFFSETS
	.align		4
        /*0c0c*/ 	.byte	0x04, 0x31
        /*0c0e*/ 	.short	(.L_24 - .L_23)


	//   ....[0]....
.L_23:
        /*0c10*/ 	.word	0x00000530


	//   ....[1]....
        /*0c14*/ 	.word	0x00000550


	//   ....[2]....
        /*0c18*/ 	.word	0x000006a0


	//   ....[3]....
        /*0c1c*/ 	.word	0x00005290


	//----- nvinfo : EIATTR_COOP_GROUP_MASK_REGIDS
	.align		4
.L_24:
        /*0c20*/ 	.byte	0x04, 0x29
        /*0c22*/ 	.short	(.L_26 - .L_25)


	//   ....[0]....
.L_25:
        /*0c24*/ 	.word	0xffffffff


	//   ....[1]....
        /*0c28*/ 	.word	0xffffffff


	//   ....[2]....
        /*0c2c*/ 	.word	0xffffffff


	//   ....[3]....
        /*0c30*/ 	.word	0xffffffff


	//   ....[4]....
        /*0c34*/ 	.word	0xffffffff


	//   ....[5]....
        /*0c38*/ 	.word	0xffffffff


	//----- nvinfo : EIATTR_COOP_GROUP_INSTR_OFFSETS
	.align		4
.L_26:
        /*0c3c*/ 	.byte	0x04, 0x28
        /*0c3e*/ 	.short	(.L_28 - .L_27)


	//   ....[0]....
.L_27:
        /*0c40*/ 	.word	0x00000070


	//   ....[1]....
        /*0c44*/ 	.word	0x00000080


	//   ....[2]....
        /*0c48*/ 	.word	0x000001a0


	//   ....[3]....
        /*0c4c*/ 	.word	0x000003c0


	//   ....[4]....
        /*0c50*/ 	.word	0x000007b0


	//   ....[5]....
        /*0c54*/ 	.word	0x00001530


	//----- nvinfo : EIATTR_REG_RECONFIG
	.align		4
.L_28:
        /*0c58*/ 	.byte	0x01, 0x54
	.zero		2


	//----- nvinfo : EIATTR_MBARRIER_INSTR_OFFSETS
	.align		4
        /*0c5c*/ 	.byte	0x04, 0x39
        /*0c5e*/ 	.short	(.L_30 - .L_29)


	//   ....[0]....
.L_29:
        /*0c60*/ 	.word	0x00000320
        /*0c64*/ 	.word	0x000000ff
        /*0c68*/ 	.word	0x00000000
        /*0c6c*/ 	.short	0x0100
        /*0c6e*/ 	.byte	0x09
	.zero		1


	//   ....[1]....
        /*0c70*/ 	.word	0x00000330
        /*0c74*/ 	.word	0x000000ff
        /*0c78*/ 	.word	0x00000020
        /*0c7c*/ 	.short	0x0100
        /*0c7e*/ 	.byte	0x09
	.zero		1


	//   ....[2]....
        /*0c80*/ 	.word	0x00000340
        /*0c84*/ 	.word	0x000000ff
        /*0c88*/ 	.word	0x00000008
        /*0c8c*/ 	.short	0x0100
        /*0c8e*/ 	.byte	0x09
	.zero		1


	//   ....[3]....
        /*0c90*/ 	.word	0x00000350
        /*0c94*/ 	.word	0x000000ff
        /*0c98*/ 	.word	0x00000028
        /*0c9c*/ 	.short	0x0100
        /*0c9e*/ 	.byte	0x09
	.zero		1


	//   ....[4]....
        /*0ca0*/ 	.word	0x00000360
        /*0ca4*/ 	.word	0x000000ff
        /*0ca8*/ 	.word	0x00000010
        /*0cac*/ 	.short	0x0100
        /*0cae*/ 	.byte	0x09
	.zero		1


	//   ....[5]....
        /*0cb0*/ 	.word	0x00000370
        /*0cb4*/ 	.word	0x000000ff
        /*0cb8*/ 	.word	0x00000030
        /*0cbc*/ 	.short	0x0100
        /*0cbe*/ 	.byte	0x09
	.zero		1


	//   ....[6]....
        /*0cc0*/ 	.word	0x00000380
        /*0cc4*/ 	.word	0x000000ff
        /*0cc8*/ 	.word	0x00000018
        /*0ccc*/ 	.short	0x0100
        /*0cce*/ 	.byte	0x09
	.zero		1


	//   ....[7]....
        /*0cd0*/ 	.word	0x00000390
        /*0cd4*/ 	.word	0x000000ff
        /*0cd8*/ 	.word	0x00000038
        /*0cdc*/ 	.short	0x0100
        /*0cde*/ 	.byte	0x09
	.zero		1


	//   ....[8]....
        /*0ce0*/ 	.word	0x00000730
        /*0ce4*/ 	.word	0x000000ff
        /*0ce8*/ 	.word	0x00000050
        /*0cec*/ 	.short	0x0100
        /*0cee*/ 	.byte	0x06
	.zero		1


	//   ....[9]....
        /*0cf0*/ 	.word	0x00000760
        /*0cf4*/ 	.word	0x000000ff
        /*0cf8*/ 	.word	0x00000058
        /*0cfc*/ 	.short	0x0100
        /*0cfe*/ 	.byte	0x06
	.zero		1


	//   ....[10]....
        /*0d00*/ 	.word	0x00001d30
        /*0d04*/ 	.word	0x000000ff
        /*0d08*/ 	.word	0x00000000
        /*0d0c*/ 	.short	0x010a
        /*0d0e*/ 	.byte	0x06
	.zero		1


	//   ....[11]....
        /*0d10*/ 	.word	0x00001d70
        /*0d14*/ 	.word	0x000000ff
        /*0d18*/ 	.word	0x00000000
        /*0d1c*/ 	.short	0x010a
        /*0d1e*/ 	.byte	0x06
	.zero		1


	//   ....[12]....
        /*0d20*/ 	.word	0x00003040
        /*0d24*/ 	.word	0x000000ff
        /*0d28*/ 	.word	0x00000000
        /*0d2c*/ 	.short	0x010a
        /*0d2e*/ 	.byte	0x09
	.zero		1


	//   ....[13]....
        /*0d30*/ 	.word	0x00003080
        /*0d34*/ 	.word	0x000000ff
        /*0d38*/ 	.word	0x00000000
        /*0d3c*/ 	.short	0x010a
        /*0d3e*/ 	.byte	0x09
	.zero		1


	//   ....[14]....
        /*0d40*/ 	.word	0x00004190
        /*0d44*/ 	.word	0x000000e5
        /*0d48*/ 	.word	0x00000000
        /*0d4c*/ 	.short	0x0101
        /*0d4e*/ 	.byte	0x3f
	.zero		1


	//   ....[15]....
        /*0d50*/ 	.word	0x00005350
        /*0d54*/ 	.word	0x00000018
        /*0d58*/ 	.word	0x00000000
        /*0d5c*/ 	.short	0x0101
        /*0d5e*/ 	.byte	0x3f
	.zero		1


	//   ....[16]....
        /*0d60*/ 	.word	0x0000f560
        /*0d64*/ 	.word	0x00000005
        /*0d68*/ 	.word	0x00000020
        /*0d6c*/ 	.short	0x010a
        /*0d6e*/ 	.byte	0x3f
	.zero		1


	//   ....[17]....
        /*0d70*/ 	.word	0x0000f9b0
        /*0d74*/ 	.word	0x00000003
        /*0d78*/ 	.word	0x00000058
        /*0d7c*/ 	.short	0x0101
        /*0d7e*/ 	.byte	0x3f
	.zero		1


	//   ....[18]....
        /*0d80*/ 	.word	0x000100c0
        /*0d84*/ 	.word	0x00000005
        /*0d88*/ 	.word	0x00000000
        /*0d8c*/ 	.short	0x010a
        /*0d8e*/ 	.byte	0x3f
	.zero		1


	//   ....[19]....
        /*0d90*/ 	.word	0x00010140
        /*0d94*/ 	.word	0x00000007
        /*0d98*/ 	.word	0x00000000
        /*0d9c*/ 	.short	0x010a
        /*0d9e*/ 	.byte	0x3f
	.zero		1


	//   ....[20]....
        /*0da0*/ 	.word	0x000101d0
        /*0da4*/ 	.word	0x00000006
        /*0da8*/ 	.word	0x00000000
        /*0dac*/ 	.short	0x010a
        /*0dae*/ 	.byte	0x3f
	.zero		1


	//   ....[21]....
        /*0db0*/ 	.word	0x00010260
        /*0db4*/ 	.word	0x00000003
        /*0db8*/ 	.word	0x00000000
        /*0dbc*/ 	.short	0x010a
        /*0dbe*/ 	.byte	0x3f
	.zero		1


	//   ....[22]....
        /*0dc0*/ 	.word	0x000102d0
        /*0dc4*/ 	.word	0x00000003
        /*0dc8*/ 	.word	0x00000000
        /*0dcc*/ 	.short	0x010a
        /*0dce*/ 	.byte	0x3f
	.zero		1


	//   ....[23]....
        /*0dd0*/ 	.word	0x00010340
        /*0dd4*/ 	.word	0x00000000
        /*0dd8*/ 	.word	0x00000000
        /*0ddc*/ 	.short	0x010a
        /*0dde*/ 	.byte	0x3f
	.zero		1


	//   ....[24]....
        /*0de0*/ 	.word	0x00010420
        /*0de4*/ 	.word	0x00000005
        /*0de8*/ 	.word	0x00000020
        /*0dec*/ 	.short	0x010a
        /*0dee*/ 	.byte	0x3f
	.zero		1


	//   ....[25]....
        /*0df0*/ 	.word	0x000104f0
        /*0df4*/ 	.word	0x00000005
        /*0df8*/ 	.word	0x00000000
        /*0dfc*/ 	.short	0x010a
        /*0dfe*/ 	.byte	0x3f
	.zero		1


	//   ....[26]....
        /*0e00*/ 	.word	0x00010540
        /*0e04*/ 	.word	0x00000007
        /*0e08*/ 	.word	0x00000000
        /*0e0c*/ 	.short	0x010a
        /*0e0e*/ 	.byte	0x3f
	.zero		1


	//   ....[27]....
        /*0e10*/ 	.word	0x00010590
        /*0e14*/ 	.word	0x00000006
        /*0e18*/ 	.word	0x00000000
        /*0e1c*/ 	.short	0x010a
        /*0e1e*/ 	.byte	0x3f
	.zero		1


	//----- nvinfo : EIATTR_NUM_MBARRIERS
	.align		4
.L_30:
        /*0e20*/ 	.byte	0x03, 0x38
        /*0e22*/ 	.short	0x000a


	//----- nvinfo : EIATTR_EXIT_INSTR_OFFSETS
	.align		4
        /*0e24*/ 	.byte	0x04, 0x1c
        /*0e26*/ 	.short	(.L_32 - .L_31)


	//   ....[0]....
.L_31:
        /*0e28*/ 	.word	0x00000940


	//   ....[1]....
        /*0e2c*/ 	.word	0x000011d0


	//   ....[2]....
        /*0e30*/ 	.word	0x0000ec50


	//   ....[3]....
        /*0e34*/ 	.word	0x0000f1e0


	//   ....[4]....
        /*0e38*/ 	.word	0x000102b0


	//----- nvinfo : EIATTR_MAX_THREADS
	.align		4
.L_32:
        /*0e3c*/ 	.byte	0x04, 0x05
        /*0e3e*/ 	.short	(.L_34 - .L_33)
.L_33:
        /*0e40*/ 	.word	0x00000180
        /*0e44*/ 	.word	0x00000001
        /*0e48*/ 	.word	0x00000001


	//----- nvinfo : EIATTR_CRS_STACK_SIZE
	.align		4
.L_34:
        /*0e4c*/ 	.byte	0x04, 0x1e
        /*0e4e*/ 	.short	(.L_36 - .L_35)
.L_35:
        /*0e50*/ 	.word	0x00000000


	//----- nvinfo : EIATTR_CBANK_PARAM_SIZE
	.align		4
.L_36:
        /*0e54*/ 	.byte	0x03, 0x19
        /*0e56*/ 	.short	0x0470


	//----- nvinfo : EIATTR_PARAM_CBANK
	.align		4
        /*0e58*/ 	.byte	0x04, 0x0a
        /*0e5a*/ 	.short	(.L_38 - .L_37)
	.align		4
.L_37:
        /*0e5c*/ 	.word	index@(.nv.constant0._ZN7cutlass13device_kernelINS_4gemm6kernel13GemmUniversalIN4cute5tupleIJiiiiEEENS1_10collective13CollectiveMmaINS1_37MainloopSm90TmaGmmaWarpSpecializedFP8ILi4ENS5_IJNS4_1CILi1EEENSA_ILi2EEESB_EEENS1_35KernelTmaWarpSpecializedCooperativeEEENS5_IJNSA_ILi128EEENSA_ILi256EEESG_EEENS_12float_e5m2_tENS5_IJlSB_lEEESJ_SK_NS4_8TiledMMAINS4_8MMA_AtomIJNS4_4SM904GMMA31MMA_64x256x32_F32E5M2E5M2_SS_TNILNSO_7ScaleInE1ELSQ_1EEEEEENS4_6LayoutINS5_IJSC_SB_SB_EEENS5_IJSB_NSA_ILi0EEESV_EEEEENS5_IJNS4_10UnderscoreESY_SY_EEEEENS4_23SM90_TMA_LOAD_MULTICASTENS4_14ComposedLayoutINS4_7SwizzleILi3ELi4ELi3EEENS4_18smem_ptr_flag_bitsILi8EEENST_INS5_IJNSA_ILi8EEESG_EEENS5_IJSG_SB_EEEEEEEvNS4_8identityENS4_13SM90_TMA_LOADES1B_vS1C_EENS_8epilogue10collective6detail29Sm90TmaWarpSpecializedAdapterINS1G_15DefaultEpilogueISJ_SK_SK_NS1F_6thread17LinearCombinationISJ_Li1EffLNS1K_9ScaleType4KindE0ELNS_15FloatRoundStyleE2ESJ_EENS1_15EpilogueDefaultEEEEEvvEEEEvNT_6ParamsE)
        /*0e60*/ 	.short	0x0210
        /*0e62*/ 	.short	0x0470


	//----- nvinfo : EIATTR_SW_WAR
	.align		4
.L_38:
        /*0e64*/ 	.byte	0x04, 0x36
        /*0e66*/ 	.short	(.L_40 - .L_39)
.L_39:
        /*0e68*/ 	.word	0x00000008
.L_40:


//--------------------- .nv.callgraph             --------------------------
	.section	.nv.callgraph,"",@"SHT_CUDA_CALLGRAPH"
	.align	4
	.sectionentsize	8
	.align		4
        /*0000*/ 	.word	0x00000000
	.align		4
        /*0004*/ 	.word	0xffffffff
	.align		4
        /*0008*/ 	.word	0x00000000
	.align		4
        /*000c*/ 	.word	0xfffffffe
	.align		4
        /*0010*/ 	.word	0x00000000
	.align		4
        /*0014*/ 	.word	0xfffffffd
	.align		4
        /*0018*/ 	.word	0x00000000
	.align		4
        /*001c*/ 	.word	0xfffffffc


//--------------------- .nv.constant4             --------------------------
	.section	.nv.constant4,"a",@progbits
	.align	8
	.align		8
.nv.constant4:
        /*0000*/ 	.dword	_ZN39_INTERNAL_c90ca6ad_4_k_cu_245a4c9f_44104cuda3std3__45__cpo5beginE
	.align		8
        /*0008*/ 	.dword	_ZN39_INTERNAL_c90ca6ad_4_k_cu_245a4c9f_44104cuda3std3__45__cpo3endE
	.align		8
        /*0010*/ 	.dword	_ZN39_INTERNAL_c90ca6ad_4_k_cu_245a4c9f_44104cuda3std3__45__cpo6cbeginE
	.align		8
        /*0018*/ 	.dword	_ZN39_INTERNAL_c90ca6ad_4_k_cu_245a4c9f_44104cuda3std3__45__cpo4cendE
	.align		8
        /*0020*/ 	.dword	_ZN39_INTERNAL_c90ca6ad_4_k_cu_245a4c9f_44104cuda3std3__441_GLOBAL__N__c90ca6ad_4_k_cu_245a4c9f_44106ignoreE
	.align		8
        /*0028*/ 	.dword	_ZN39_INTERNAL_c90ca6ad_4_k_cu_245a4c9f_44104cuda3std3__419piecewise_constructE
	.align		8
        /*0030*/ 	.dword	_ZN39_INTERNAL_c90ca6ad_4_k_cu_245a4c9f_44104cuda3std3__48in_placeE
	.align		8
        /*0038*/ 	.dword	_ZN39_INTERNAL_c90ca6ad_4_k_cu_245a4c9f_44104cuda3std6ranges3__45__cpo4swapE
	.align		8
        /*0040*/ 	.dword	_ZN39_INTERNAL_c90ca6ad_4_k_cu_245a4c9f_44104cuda3std6ranges3__45__cpo9iter_moveE
	.align		8
        /*0048*/ 	.dword	_ZN39_INTERNAL_c90ca6ad_4_k_cu_245a4c9f_44104cute7productE
	.align		8
        /*0050*/ 	.dword	_ZN39_INTERNAL_c90ca6ad_4_k_cu_245a4c9f_44104cute1_E


//--------------------- .text._ZN7cutlass13device_kernelINS_4gemm6kernel13GemmUniversalIN4cute5tupleIJiiiiEEENS1_10collective13CollectiveMmaINS1_37MainloopSm90TmaGmmaWarpSpecializedFP8ILi4ENS5_IJNS4_1CILi1EEENSA_ILi2EEESB_EEENS1_35KernelTmaWarpSpecializedCooperativeEEENS5_IJNSA_ILi128EEENSA_ILi256EEESG_EEENS_12float_e5m2_tENS5_IJlSB_lEEESJ_SK_NS4_8TiledMMAINS4_8MMA_AtomIJNS4_4SM904GMMA31MMA_64x256x32_F32E5M2E5M2_SS_TNILNSO_7ScaleInE1ELSQ_1EEEEEENS4_6LayoutINS5_IJSC_SB_SB_EEENS5_IJSB_NSA_ILi0EEESV_EEEEENS5_IJNS4_10UnderscoreESY_SY_EEEEENS4_23SM90_TMA_LOAD_MULTICASTENS4_14ComposedLayoutINS4_7SwizzleILi3ELi4ELi3EEENS4_18smem_ptr_flag_bitsILi8EEENST_INS5_IJNSA_ILi8EEESG_EEENS5_IJSG_SB_EEEEEEEvNS4_8identityENS4_13SM90_TMA_LOADES1B_vS1C_EENS_8epilogue10collective6detail29Sm90TmaWarpSpecializedAdapterINS1G_15DefaultEpilogueISJ_SK_SK_NS1F_6thread17LinearCombinationISJ_Li1EffLNS1K_9ScaleType4KindE0ELNS_15FloatRoundStyleE2ESJ_EENS1_15EpilogueDefaultEEEEEvvEEEEvNT_6ParamsE --------------------------
	.section	.text._ZN7cutlass13device_kernelINS_4gemm6kernel13GemmUniversalIN4cute5tupleIJiiiiEEENS1_10collective13CollectiveMmaINS1_37MainloopSm90TmaGmmaWarpSpecializedFP8ILi4ENS5_IJNS4_1CILi1EEENSA_ILi2EEESB_EEENS1_35KernelTmaWarpSpecializedCooperativeEEENS5_IJNSA_ILi128EEENSA_ILi256EEESG_EEENS_12float_e5m2_tENS5_IJlSB_lEEESJ_SK_NS4_8TiledMMAINS4_8MMA_AtomIJNS4_4SM904GMMA31MMA_64x256x32_F32E5M2E5M2_SS_TNILNSO_7ScaleInE1ELSQ_1EEEEEENS4_6LayoutINS5_IJSC_SB_SB_EEENS5_IJSB_NSA_ILi0EEESV_EEEEENS5_IJNS4_10UnderscoreESY_SY_EEEEENS4_23SM90_TMA_LOAD_MULTICASTENS4_14ComposedLayoutINS4_7SwizzleILi3ELi4ELi3EEENS4_18smem_ptr_flag_bitsILi8EEENST_INS5_IJNSA_ILi8EEESG_EEENS5_IJSG_SB_EEEEEEEvNS4_8identityENS4_13SM90_TMA_LOADES1B_vS1C_EENS_8epilogue10collective6detail29Sm90TmaWarpSpecializedAdapterINS1G_15DefaultEpilogueISJ_SK_SK_NS1F_6thread17LinearCombinationISJ_Li1EffLNS1K_9ScaleType4KindE0ELNS_15FloatRoundStyleE2ESJ_EENS1_15EpilogueDefaultEEEEEvvEEEEvNT_6ParamsE,"ax",@progbits
	.align	128
.text._ZN7cutlass13device_kernelINS_4gemm6kernel13GemmUniversalIN4cute5tupleIJiiiiEEENS1_10collective13CollectiveMmaINS1_37MainloopSm90TmaGmmaWarpSpecializedFP8ILi4ENS5_IJNS4_1CILi1EEENSA_ILi2EEESB_EEENS1_35KernelTmaWarpSpecializedCooperativeEEENS5_IJNSA_ILi128EEENSA_ILi256EEESG_EEENS_12float_e5m2_tENS5_IJlSB_lEEESJ_SK_NS4_8TiledMMAINS4_8MMA_AtomIJNS4_4SM904GMMA31MMA_64x256x32_F32E5M2E5M2_SS_TNILNSO_7ScaleInE1ELSQ_1EEEEEENS4_6LayoutINS5_IJSC_SB_SB_EEENS5_IJSB_NSA_ILi0EEESV_EEEEENS5_IJNS4_10UnderscoreESY_SY_EEEEENS4_23SM90_TMA_LOAD_MULTICASTENS4_14ComposedLayoutINS4_7SwizzleILi3ELi4ELi3EEENS4_18smem_ptr_flag_bitsILi8EEENST_INS5_IJNSA_ILi8EEESG_EEENS5_IJSG_SB_EEEEEEEvNS4_8identityENS4_13SM90_TMA_LOADES1B_vS1C_EENS_8epilogue10collective6detail29Sm90TmaWarpSpecializedAdapterINS1G_15DefaultEpilogueISJ_SK_SK_NS1F_6thread17LinearCombinationISJ_Li1EffLNS1K_9ScaleType4KindE0ELNS_15FloatRoundStyleE2ESJ_EENS1_15EpilogueDefaultEEEEEvvEEEEvNT_6ParamsE:
        .type           _ZN7cutlass13device_kernelINS_4gemm6kernel13GemmUniversalIN4cute5tupleIJiiiiEEENS1_10collective13CollectiveMmaINS1_37MainloopSm90TmaGmmaWarpSpecializedFP8ILi4ENS5_IJNS4_1CILi1EEENSA_ILi2EEESB_EEENS1_35KernelTmaWarpSpecializedCooperativeEEENS5_IJNSA_ILi128EEENSA_ILi256EEESG_EEENS_12float_e5m2_tENS5_IJlSB_lEEESJ_SK_NS4_8TiledMMAINS4_8MMA_AtomIJNS4_4SM904GMMA31MMA_64x256x32_F32E5M2E5M2_SS_TNILNSO_7ScaleInE1ELSQ_1EEEEEENS4_6LayoutINS5_IJSC_SB_SB_EEENS5_IJSB_NSA_ILi0EEESV_EEEEENS5_IJNS4_10UnderscoreESY_SY_EEEEENS4_23SM90_TMA_LOAD_MULTICASTENS4_14ComposedLayoutINS4_7SwizzleILi3ELi4ELi3EEENS4_18smem_ptr_flag_bitsILi8EEENST_INS5_IJNSA_ILi8EEESG_EEENS5_IJSG_SB_EEEEEEEvNS4_8identityENS4_13SM90_TMA_LOADES1B_vS1C_EENS_8epilogue10collective6detail29Sm90TmaWarpSpecializedAdapterINS1G_15DefaultEpilogueISJ_SK_SK_NS1F_6thread17LinearCombinationISJ_Li1EffLNS1K_9ScaleType4KindE0ELNS_15FloatRoundStyleE2ESJ_EENS1_15EpilogueDefaultEEEEEvvEEEEvNT_6ParamsE,@function
        .size           _ZN7cutlass13device_kernelINS_4gemm6kernel13GemmUniversalIN4cute5tupleIJiiiiEEENS1_10collective13CollectiveMmaINS1_37MainloopSm90TmaGmmaWarpSpecializedFP8ILi4ENS5_IJNS4_1CILi1EEENSA_ILi2EEESB_EEENS1_35KernelTmaWarpSpecializedCooperativeEEENS5_IJNSA_ILi128EEENSA_ILi256EEESG_EEENS_12float_e5m2_tENS5_IJlSB_lEEESJ_SK_NS4_8TiledMMAINS4_8MMA_AtomIJNS4_4SM904GMMA31MMA_64x256x32_F32E5M2E5M2_SS_TNILNSO_7ScaleInE1ELSQ_1EEEEEENS4_6LayoutINS5_IJSC_SB_SB_EEENS5_IJSB_NSA_ILi0EEESV_EEEEENS5_IJNS4_10UnderscoreESY_SY_EEEEENS4_23SM90_TMA_LOAD_MULTICASTENS4_14ComposedLayoutINS4_7SwizzleILi3ELi4ELi3EEENS4_18smem_ptr_flag_bitsILi8EEENST_INS5_IJNSA_ILi8EEESG_EEENS5_IJSG_SB_EEEEEEEvNS4_8identityENS4_13SM90_TMA_LOADES1B_vS1C_EENS_8epilogue10collective6detail29Sm90TmaWarpSpecializedAdapterINS1G_15DefaultEpilogueISJ_SK_SK_NS1F_6thread17LinearCombinationISJ_Li1EffLNS1K_9ScaleType4KindE0ELNS_15FloatRoundStyleE2ESJ_EENS1_15EpilogueDefaultEEEEEvvEEEEvNT_6ParamsE,(.L_x_332 - _ZN7cutlass13device_kernelINS_4gemm6kernel13GemmUniversalIN4cute5tupleIJiiiiEEENS1_10collective13CollectiveMmaINS1_37MainloopSm90TmaGmmaWarpSpecializedFP8ILi4ENS5_IJNS4_1CILi1EEENSA_ILi2EEESB_EEENS1_35KernelTmaWarpSpecializedCooperativeEEENS5_IJNSA_ILi128EEENSA_ILi256EEESG_EEENS_12float_e5m2_tENS5_IJlSB_lEEESJ_SK_NS4_8TiledMMAINS4_8MMA_AtomIJNS4_4SM904GMMA31MMA_64x256x32_F32E5M2E5M2_SS_TNILNSO_7ScaleInE1ELSQ_1EEEEEENS4_6LayoutINS5_IJSC_SB_SB_EEENS5_IJSB_NSA_ILi0EEESV_EEEEENS5_IJNS4_10UnderscoreESY_SY_EEEEENS4_23SM90_TMA_LOAD_MULTICASTENS4_14ComposedLayoutINS4_7SwizzleILi3ELi4ELi3EEENS4_18smem_ptr_flag_bitsILi8EEENST_INS5_IJNSA_ILi8EEESG_EEENS5_IJSG_SB_EEEEEEEvNS4_8identityENS4_13SM90_TMA_LOADES1B_vS1C_EENS_8epilogue10collective6detail29Sm90TmaWarpSpecializedAdapterINS1G_15DefaultEpilogueISJ_SK_SK_NS1F_6thread17LinearCombinationISJ_Li1EffLNS1K_9ScaleType4KindE0ELNS_15FloatRoundStyleE2ESJ_EENS1_15EpilogueDefaultEEEEEvvEEEEvNT_6ParamsE)
        .other          _ZN7cutlass13device_kernelINS_4gemm6kernel13GemmUniversalIN4cute5tupleIJiiiiEEENS1_10collective13CollectiveMmaINS1_37MainloopSm90TmaGmmaWarpSpecializedFP8ILi4ENS5_IJNS4_1CILi1EEENSA_ILi2EEESB_EEENS1_35KernelTmaWarpSpecializedCooperativeEEENS5_IJNSA_ILi128EEENSA_ILi256EEESG_EEENS_12float_e5m2_tENS5_IJlSB_lEEESJ_SK_NS4_8TiledMMAINS4_8MMA_AtomIJNS4_4SM904GMMA31MMA_64x256x32_F32E5M2E5M2_SS_TNILNSO_7ScaleInE1ELSQ_1EEEEEENS4_6LayoutINS5_IJSC_SB_SB_EEENS5_IJSB_NSA_ILi0EEESV_EEEEENS5_IJNS4_10UnderscoreESY_SY_EEEEENS4_23SM90_TMA_LOAD_MULTICASTENS4_14ComposedLayoutINS4_7SwizzleILi3ELi4ELi3EEENS4_18smem_ptr_flag_bitsILi8EEENST_INS5_IJNSA_ILi8EEESG_EEENS5_IJSG_SB_EEEEEEEvNS4_8identityENS4_13SM90_TMA_LOADES1B_vS1C_EENS_8epilogue10collective6detail29Sm90TmaWarpSpecializedAdapterINS1G_15DefaultEpilogueISJ_SK_SK_NS1F_6thread17LinearCombinationISJ_Li1EffLNS1K_9ScaleType4KindE0ELNS_15FloatRoundStyleE2ESJ_EENS1_15EpilogueDefaultEEEEEvvEEEEvNT_6ParamsE,@"STO_CUDA_ENTRY STV_DEFAULT"
_ZN7cutlass13device_kernelINS_4gemm6kernel13GemmUniversalIN4cute5tupleIJiiiiEEENS1_10collective13CollectiveMmaINS1_37MainloopSm90TmaGmmaWarpSpecializedFP8ILi4ENS5_IJNS4_1CILi1EEENSA_ILi2EEESB_EEENS1_35KernelTmaWarpSpecializedCooperativeEEENS5_IJNSA_ILi128EEENSA_ILi256EEESG_EEENS_12float_e5m2_tENS5_IJlSB_lEEESJ_SK_NS4_8TiledMMAINS4_8MMA_AtomIJNS4_4SM904GMMA31MMA_64x256x32_F32E5M2E5M2_SS_TNILNSO_7ScaleInE1ELSQ_1EEEEEENS4_6LayoutINS5_IJSC_SB_SB_EEENS5_IJSB_NSA_ILi0EEESV_EEEEENS5_IJNS4_10UnderscoreESY_SY_EEEEENS4_23SM90_TMA_LOAD_MULTICASTENS4_14ComposedLayoutINS4_7SwizzleILi3ELi4ELi3EEENS4_18smem_ptr_flag_bitsILi8EEENST_INS5_IJNSA_ILi8EEESG_EEENS5_IJSG_SB_EEEEEEEvNS4_8identityENS4_13SM90_TMA_LOADES1B_vS1C_EENS_8epilogue10collective6detail29Sm90TmaWarpSpecializedAdapterINS1G_15DefaultEpilogueISJ_SK_SK_NS1F_6thread17LinearCombinationISJ_Li1EffLNS1K_9ScaleType4KindE0ELNS_15FloatRoundStyleE2ESJ_EENS1_15EpilogueDefaultEEEEEvvEEEEvNT_6ParamsE:
[----:B------:R-:W0:Y:S02]  /*0000*/  LDC R1, c[0x0][0x28] ;  /* 0x00000a00ff017b82 */ /* 0x000e240000000800 */
[----:B0-----:R-:W-:Y:S01]  /*0010*/  VIADD R1, R1, 0xffffff08 ;  /* 0xffffff0801017836 */ /* 0x001fe20000000000 */
[----:B------:R-:W0:Y:S01]  /*0020*/  S2R R5, SR_TID.X ;  /* 0x0000000000057919 */ /* 0x000e220000002100 */
[----:B------:R-:W-:Y:S01]  /*0030*/  ELECT P0, URZ, PT ;  /* 0x00000000003f782f */ /* 0x000fe20003800000 */
[----:B------:R-:W-:Y:S01]  /*0040*/  BSSY B0, `(.L_x_0) ;  /* 0x0000015000007945 */ /* 0x000fe20003800000 */
[--C-:B0-----:R-:W-:Y:S02]  /*0050*/  SHF.R.U32.HI R0, RZ, 0x5, R5.reuse ;  /* 0x00000005ff007819 */ /* 0x101fe40000011605 */
[----:B------:R-:W-:-:S03]  /*0060*/  SHF.R.U32.HI R2, RZ, 0x7, R5 ;  /* 0x00000007ff027819 */ /* 0x000fc60000011605 */
[----:B------:R-:W0:Y:S04]  /*0070*/  SHFL.IDX PT, R3, R0, RZ, 0x1f ;  /* 0x00001fff00037589 */ /* 0x000e2800000e0000 */
[----:B------:R-:W1:Y:S01]  /*0080*/  SHFL.IDX PT, R2, R2, RZ, 0x1f ;  /* 0x00001fff02027589 */ /* 0x000e6200000e0000 */
[----:B0-----:R-:W-:Y:S02]  /*0090*/  R2UR UR4, R3 ;  /* 0x00000000030472ca */ /* 0x001fe400000e0000 */
[----:B-1----:R-:W-:-:S11]  /*00a0*/  R2UR UR6, R2 ;  /* 0x00000000020672ca */ /* 0x002fd600000e0000 */
[----:B------:R-:W-:Y:S02]  /*00b0*/  USHF.R.S32.HI UR5, URZ, 0x1f, UR4 ;  /* 0x0000001f3f057899 */ /* 0x000fe40008011404 */
[----:B------:R-:W-:Y:S02]  /*00c0*/  ISETP.NE.OR P0, PT, RZ, UR4, !P0 ;  /* 0x00000004ff007c0c */ /* 0x000fe4000c705670 */
[----:B------:R-:W-:-:S04]  /*00d0*/  ULEA.HI UR5, UR5, UR4, URZ, 0x2 ;  /* 0x0000000405057291 */ /* 0x000fc8000f8f103f */
[----:B------:R-:W-:-:S04]  /*00e0*/  ULOP3.LUT UR5, UR5, 0xfffffffc, URZ, 0xc0, !UPT ;  /* 0xfffffffc05057892 */ /* 0x000fc8000f8ec03f */
[----:B------:R-:W-:-:S03]  /*00f0*/  UIADD3 UR8, UR4, -UR5, URZ ;  /* 0x8000000504087290 */ /* 0x000fc6000fffe03f */
[----:B------:R-:W-:Y:S09]  /*0100*/  @P0 BRA `(.L_x_1) ;  /* 0x0000000000200947 */ /* 0x000ff20003800000 */
[----:B------:R-:W-:Y:S02]  /*0110*/  ULDC.64 UR4, c[0x0][0x198] ;  /* 0x0000660000047ab9 */ /* 0x000fe40000000a00 */
[----:B------:R-:W-:Y:S02]  /*0120*/  UIADD3 UR10, UP0, UR4, 0xf0, URZ ;  /* 0x000000f0040a7890 */ /* 0x000fe4000ff1e03f */
[----:B------:R-:W-:Y:S02]  /*0130*/  UIADD3 UR4, UP1, UR4, 0x1f0, URZ ;  /* 0x000001f004047890 */ /* 0x000fe4000ff3e03f */
[----:B------:R-:W-:Y:S02]  /*0140*/  UIADD3.X UR11, URZ, UR5, URZ, UP0, !UPT ;  /* 0x000000053f0b7290 */ /* 0x000fe400087fe43f */
[----:B------:R-:W-:-:S07]  /*0150*/  UIADD3.X UR5, URZ, UR5, URZ, UP1, !UPT ;  /* 0x000000053f057290 */ /* 0x000fce0008ffe43f */
[----:B------:R0:W-:Y:S02]  /*0160*/  UTMACCTL.PF [UR10] ;  /* 0x000000000a0079b9 */ /* 0x0001e40008040000 */
[----:B------:R0:W-:Y:S02]  /*0170*/  UTMACCTL.PF [UR4] ;  /* 0x00000000040079b9 */ /* 0x0001e40008040000 */
[----:B0-----:R-:W-:Y:S01]  /*0180*/  NOP ;  /* 0x0000000000007918 */ /* 0x001fe20000000000 */
.L_x_1:
[----:B------:R-:W-:Y:S05]  /*0190*/  BSYNC B0 ;  /* 0x0000000000007941 */ /* 0x000fea0003800000 */
.L_x_0:
[----:B------:R-:W0:Y:S01]  /*01a0*/  SHFL.IDX PT, R3, R0, RZ, 0x1f ;  /* 0x00001fff00037589 */ /* 0x000e2200000e0000 */
[----:B------:R-:W-:Y:S01]  /*01b0*/  UISETP.NE.AND UP0, UPT, UR8, 0x3, UPT ;  /* 0x000000030800788c */ /* 0x000fe2000bf05270 */
[----:B------:R-:W-:Y:S01]  /*01c0*/  ISETP.NE.AND P2, PT, RZ, UR6, PT ;  /* 0x00000006ff007c0c */ /* 0x000fe2000bf45270 */
[----:B------:R-:W-:Y:S02]  /*01d0*/  UIADD3 UR10, UR6, -0x1, URZ ;  /* 0xffffffff060a7890 */ /* 0x000fe4000fffe03f */
[----:B------:R-:W-:Y:S02]  /*01e0*/  UISETP.EQ.OR UP0, UPT, UR8, URZ, !UP0 ;  /* 0x0000003f0800728c */ /* 0x000fe4000c702670 */
[----:B------:R-:W-:Y:S02]  /*01f0*/  UISETP.GE.U32.AND UP1, UPT, UR10, 0x2, UPT ;  /* 0x000000020a00788c */ /* 0x000fe4000bf26070 */
[----:B------:R-:W-:-:S04]  /*0200*/  UISETP.EQ.AND UP0, UPT, UR6, URZ, UP0 ;  /* 0x0000003f0600728c */ /* 0x000fc80008702270 */
[----:B------:R-:W-:-:S04]  /*0210*/  USEL UR13, URZ, 0x1, !UP0 ;  /* 0x000000013f0d7887 */ /* 0x000fc8000c000000 */
[----:B------:R-:W-:Y:S01]  /*0220*/  USEL UR13, UR13, 0x2, UP1 ;  /* 0x000000020d0d7887 */ /* 0x000fe20008800000 */
[----:B0-----:R-:W-:-:S13]  /*0230*/  ISETP.NE.AND P0, PT, R3, RZ, PT ;  /* 0x000000ff0300720c */ /* 0x001fda0003f05270 */
[----:B------:R-:W-:Y:S05]  /*0240*/  @P0 BRA `(.L_x_2) ;  /* 0x0000000000580947 */ /* 0x000fea0003800000 */
[----:B------:R-:W0:Y:S01]  /*0250*/  S2UR UR9, SR_CgaCtaId ;  /* 0x00000000000979c3 */ /* 0x000e220000008800 */
[----:B------:R-:W-:Y:S01]  /*0260*/  UMOV UR4, 0x400 ;  /* 0x0000040000047882 */ /* 0x000fe20000000000 */
[----:B------:R-:W-:Y:S01]  /*0270*/  UMOV UR5, 0x1 ;  /* 0x0000000100057882 */ /* 0x000fe20000000000 */
[----:B------:R-:W-:Y:S01]  /*0280*/  UMOV UR6, 0x4 ;  /* 0x0000000400067882 */ /* 0x000fe20000000000 */
[----:B------:R-:W-:Y:S01]  /*0290*/  ELECT P0, URZ, PT ;  /* 0x00000000003f782f */ /* 0x000fe20003800000 */
[----:B------:R-:W-:-:S04]  /*02a0*/  UIADD3 UR6, -UR6, 0x100000, URZ ;  /* 0x0010000006067890 */ /* 0x000fc8000fffe13f */
[----:B------:R-:W-:Y:S02]  /*02b0*/  USHF.L.U32 UR7, UR6, 0xb, URZ ;  /* 0x0000000b06077899 */ /* 0x000fe4000800063f */
[----:B------:R-:W-:Y:S02]  /*02c0*/  USHF.L.U32 UR6, UR6, 0x1, URZ ;  /* 0x0000000106067899 */ /* 0x000fe4000800063f */
[----:B0-----:R-:W-:Y:S02]  /*02d0*/  ULEA UR9, UR9, UR4, 0x18 ;  /* 0x0000000409097291 */ /* 0x001fe4000f8ec03f */
[----:B------:R-:W-:-:S04]  /*02e0*/  UIADD3 UR4, -UR5, 0x100000, URZ ;  /* 0x0010000005047890 */ /* 0x000fc8000fffe13f */
[----:B------:R-:W-:Y:S02]  /*02f0*/  USHF.L.U32 UR5, UR4, 0xb, URZ ;  /* 0x0000000b04057899 */ /* 0x000fe4000800063f */
[----:B------:R-:W-:Y:S01]  /*0300*/  USHF.L.U32 UR4, UR4, 0x1, URZ ;  /* 0x0000000104047899 */ /* 0x000fe2000800063f */
[----:B------:R-:W0:Y:S11]  /*0310*/  FENCE.VIEW.ASYNC.S ;  /* 0x00000000000073c6 */ /* 0x000e360000000000 */
[----:B0-----:R0:W1:Y:S01]  /*0320*/  SYNCS.EXCH.64 URZ, [UR9], UR4 ;  /* 0x00000004093f75b2 */ /* 0x0010620008000100 */
[----:B------:R0:W2:Y:S01]  /*0330*/  SYNCS.EXCH.64 URZ, [UR9+0x20], UR6 ;  /* 0x00002006093f75b2 */ /* 0x0000a20008000100 */
[----:B------:R0:W3:Y:S01]  /*0340*/  SYNCS.EXCH.64 URZ, [UR9+0x8], UR4 ;  /* 0x00000804093f75b2 */ /* 0x0000e20008000100 */
[----:B------:R0:W4:Y:S01]  /*0350*/  SYNCS.EXCH.64 URZ, [UR9+0x28], UR6 ;  /* 0x00002806093f75b2 */ /* 0x0001220008000100 */
[----:B------:R0:W0:Y:S01]  /*0360*/  SYNCS.EXCH.64 URZ, [UR9+0x10], UR4 ;  /* 0x00001004093f75b2 */ /* 0x0000220008000100 */
[----:B------:R0:W0:Y:S01]  /*0370*/  SYNCS.EXCH.64 URZ, [UR9+0x30], UR6 ;  /* 0x00003006093f75b2 */ /* 0x0000220008000100 */
[----:B------:R0:W0:Y:S01]  /*0380*/  SYNCS.EXCH.64 URZ, [UR9+0x18], UR4 ;  /* 0x00001804093f75b2 */ /* 0x0000220008000100 */
[----:B------:R0:W0:Y:S01]  /*0390*/  SYNCS.EXCH.64 URZ, [UR9+0x38], UR6 ;  /* 0x00003806093f75b2 */ /* 0x0000220008000100 */
[----:B------:R-:W-:Y:S01]  /*03a0*/  NOP ;  /* 0x0000000000007918 */ /* 0x000fe20000000000 */
.L_x_2:
[----:B------:R-:W-:Y:S01]  /*03b0*/  SHF.R.S32.HI R4, RZ, 0x1f, R5 ;  /* 0x0000001fff047819 */ /* 0x000fe20000011405 */
[----:B------:R-:W5:Y:S01]  /*03c0*/  SHFL.IDX PT, R0, R0, RZ, 0x1f ;  /* 0x00001fff00007589 */ /* 0x000f6200000e0000 */
[----:B------:R-:W-:Y:S01]  /*03d0*/  ELECT P0, URZ, PT ;  /* 0x00000000003f782f */ /* 0x000fe20003800000 */
[----:B0-----:R-:W0:Y:S01]  /*03e0*/  S2UR UR9, SR_CTAID.X ;  /* 0x00000000000979c3 */ /* 0x001e220000002500 */
[----:B------:R-:W-:Y:S01]  /*03f0*/  LEA.HI R4, R4, R5, RZ, 0x7 ;  /* 0x0000000504047211 */ /* 0x000fe200078f38ff */
[----:B------:R-:W1:Y:S01]  /*0400*/  S2R R2, SR_CTAID.Y ;  /* 0x0000000000027919 */ /* 0x000e620000002600 */
[----:B------:R-:W-:Y:S01]  /*0410*/  SHF.R.S32.HI R6, RZ, 0x1f, R3 ;  /* 0x0000001fff067819 */ /* 0x000fe20000011403 */
[----:B------:R-:W-:Y:S01]  /*0420*/  ULDC UR4, c[0x0][0x154] ;  /* 0x0000550000047ab9 */ /* 0x000fe20000000800 */
[----:B------:R-:W-:Y:S01]  /*0430*/  LOP3.LUT R4, R4, 0xffffff80, RZ, 0xc0, !PT ;  /* 0xffffff8004047812 */ /* 0x000fe200078ec0ff */
[----:B------:R-:W-:Y:S01]  /*0440*/  NOP ;  /* 0x0000000000007918 */ /* 0x000fe20000000000 */
[----:B------:R-:W-:Y:S01]  /*0450*/  LEA.HI R6, R6, R3, RZ, 0x2 ;  /* 0x0000000306067211 */ /* 0x000fe200078f10ff */
[----:B------:R-:W2:Y:S01]  /*0460*/  LDC R11, c[0x0][0x148] ;  /* 0x00005200ff0b7b82 */ /* 0x000ea20000000800 */
[----:B------:R-:W-:Y:S01]  /*0470*/  NOP ;  /* 0x0000000000007918 */ /* 0x000fe20000000000 */
[----:B------:R-:W-:Y:S01]  /*0480*/  IMAD.IADD R4, R5, 0x1, -R4 ;  /* 0x0000000105047824 */ /* 0x000fe200078e0a04 */
[----:B------:R-:W-:-:S04]  /*0490*/  LOP3.LUT R6, R6, 0x3ffffffc, RZ, 0xc0, !PT ;  /* 0x3ffffffc06067812 */ /* 0x000fc800078ec0ff */
[----:B------:R-:W-:Y:S01]  /*04a0*/  SHF.R.S32.HI R5, RZ, 0x1f, R4 ;  /* 0x0000001fff057819 */ /* 0x000fe20000011404 */
[----:B------:R-:W-:Y:S01]  /*04b0*/  IMAD.IADD R6, R3, 0x1, -R6 ;  /* 0x0000000103067824 */ /* 0x000fe200078e0a06 */
[----:B------:R-:W3:Y:S02]  /*04c0*/  LDC R8, c[0x0][0x144] ;  /* 0x00005100ff087b82 */ /* 0x000ee40000000800 */
[----:B------:R-:W-:Y:S02]  /*04d0*/  LEA.HI R5, R5, R4, RZ, 0x3 ;  /* 0x0000000405057211 */ /* 0x000fe400078f18ff */
[----:B-----5:R-:W-:Y:S02]  /*04e0*/  ISETP.NE.OR P0, PT, R0, RZ, !P0 ;  /* 0x000000ff0000720c */ /* 0x020fe40004705670 */
[--C-:B------:R-:W-:Y:S02]  /*04f0*/  SHF.R.S32.HI R0, RZ, 0x3, R5.reuse ;  /* 0x00000003ff007819 */ /* 0x100fe40000011405 */
[----:B------:R-:W-:-:S04]  /*0500*/  SHF.R.S32.HI R5, RZ, 0x1f, R5 ;  /* 0x0000001fff057819 */ /* 0x000fc80000011405 */
[----:B------:R-:W-:-:S04]  /*0510*/  LEA.HI R5, R5, R0, RZ, 0x2 ;  /* 0x0000000005057211 */ /* 0x000fc800078f10ff */
[----:B------:R-:W-:Y:S01]  /*0520*/  LOP3.LUT R5, R5, 0xfffffffc, RZ, 0xc0, !PT ;  /* 0xfffffffc05057812 */ /* 0x000fe200078ec0ff */
[----:B------:R-:W-:Y:S01]  /*0530*/  VOTEU.ALL UP0, P0 ;  /* 0x00000000003f7886 */ /* 0x000fe20000000000 */
[----:B-1----:R-:W-:Y:S01]  /*0540*/  I2FP.F32.U32 R7, R2 ;  /* 0x0000000200077245 */ /* 0x002fe20000201000 */
[----:B------:R-:W-:Y:S02]  /*0550*/  VOTEU.ALL UP1, P0 ;  /* 0x00000000003f7886 */ /* 0x000fe40000020000 */
[----:B------:R-:W-:Y:S01]  /*0560*/  IMAD.IADD R5, R0, 0x1, -R5 ;  /* 0x0000000100057824 */ /* 0x000fe200078e0a05 */
[----:B------:R-:W1:Y:S01]  /*0570*/  @!UP0 S2UR UR7, SR_CgaCtaId ;  /* 0x00000000000789c3 */ /* 0x000e620000008800 */
[----:B0-----:R-:W-:Y:S01]  /*0580*/  I2FP.F32.U32 R0, UR9 ;  /* 0x0000000900007c45 */ /* 0x001fe20008201000 */
[----:B------:R-:W-:Y:S01]  /*0590*/  FMUL R9, R7, UR4 ;  /* 0x0000000407097c20 */ /* 0x000fe20008400000 */
[----:B------:R-:W-:Y:S01]  /*05a0*/  IMAD R5, R6, 0x4, R5 ;  /* 0x0000000406057824 */ /* 0x000fe200078e0205 */
[----:B------:R-:W-:Y:S01]  /*05b0*/  ULDC UR4, c[0x0][0x150] ;  /* 0x0000540000047ab9 */ /* 0x000fe20000000800 */
[----:B------:R-:W-:Y:S01]  /*05c0*/  @!UP0 UMOV UR6, 0x400 ;  /* 0x0000040000068882 */ /* 0x000fe20000000000 */
[----:B------:R-:W-:Y:S01]  /*05d0*/  FMUL R7, R0, UR4 ;  /* 0x0000000400077c20 */ /* 0x000fe20008400000 */
[----:B------:R-:W-:Y:S01]  /*05e0*/  IMAD.SHL.U32 R0, R5, 0x4, RZ ;  /* 0x0000000405007824 */ /* 0x000fe200078e00ff */
[----:B------:R-:W0:Y:S01]  /*05f0*/  LDC R6, c[0x0][0x140] ;  /* 0x00005000ff067b82 */ /* 0x000e220000000800 */
[----:B------:R-:W5:Y:S01]  /*0600*/  F2I.U32.TRUNC.NTZ R9, R9 ;  /* 0x0000000900097305 */ /* 0x000f62000020f000 */
[----:B------:R-:W-:-:S02]  /*0610*/  UMOV UR4, 0x20 ;  /* 0x0000002000047882 */ /* 0x000fc40000000000 */
[----:B------:R-:W-:Y:S01]  /*0620*/  LOP3.LUT R10, R5, 0xc, R0, 0x78, !PT ;  /* 0x0000000c050a7812 */ /* 0x000fe200078e7800 */
[----:B------:R-:W-:-:S04]  /*0630*/  @!UP0 UIADD3 UR4, -UR4, 0x100000, URZ ;  /* 0x0010000004048890 */ /* 0x000fc8000fffe13f */
[----:B------:R-:W-:Y:S02]  /*0640*/  @!UP0 USHF.L.U32 UR5, UR4, 0xb, URZ ;  /* 0x0000000b04058899 */ /* 0x000fe4000800063f */
[----:B------:R-:W-:Y:S01]  /*0650*/  @!UP0 USHF.L.U32 UR4, UR4, 0x1, URZ ;  /* 0x0000000104048899 */ /* 0x000fe2000800063f */
[----:B------:R-:W4:Y:S01]  /*0660*/  F2I.U32.TRUNC.NTZ R7, R7 ;  /* 0x0000000700077305 */ /* 0x000f22000020f000 */
[----:B------:R0:W-:Y:S01]  /*0670*/  STL [R1+0x70], R10 ;  /* 0x0000700a01007387 */ /* 0x0001e20000100800 */
[----:B-----5:R-:W-:Y:S01]  /*0680*/  IMAD.MOV R12, RZ, RZ, -R9 ;  /* 0x000000ffff0c7224 */ /* 0x020fe200078e0a09 */
[----:B-1----:R-:W-:Y:S01]  /*0690*/  @!UP0 ULEA UR6, UR7, UR6, 0x18 ;  /* 0x0000000607068291 */ /* 0x002fe2000f8ec03f */
[----:B------:R-:W-:Y:S02]  /*06a0*/  VOTEU.ALL UP0, P0 ;  /* 0x00000000003f7886 */ /* 0x000fe40000000000 */
[----:B--2---:R-:W-:Y:S01]  /*06b0*/  IMAD R5, R11, R12, R2 ;  /* 0x0000000c0b057224 */ /* 0x004fe200078e0202 */
[----:B------:R-:W-:-:S02]  /*06c0*/  LOP3.LUT P0, RZ, R4, 0x7, RZ, 0xc0, !PT ;  /* 0x0000000704ff7812 */ /* 0x000fc4000780c0ff */
[----:B0-----:R-:W-:Y:S01]  /*06d0*/  ISETP.EQ.U32.AND P4, PT, R6, 0x1, PT ;  /* 0x000000010600780c */ /* 0x001fe20003f82070 */
[----:B----4-:R-:W-:Y:S01]  /*06e0*/  IMAD.MOV R7, RZ, RZ, -R7 ;  /* 0x000000ffff077224 */ /* 0x010fe200078e0a07 */
[----:B------:R-:W-:Y:S02]  /*06f0*/  ISETP.NE.AND P1, PT, R5, R10, PT ;  /* 0x0000000a0500720c */ /* 0x000fe40003f25270 */
[----:B------:R-:W-:Y:S01]  /*0700*/  ISETP.LT.U32.AND P0, PT, R10, 0x2, !P0 ;  /* 0x000000020a00780c */ /* 0x000fe20004701070 */
[----:B---3--:R-:W-:Y:S01]  /*0710*/  IMAD R0, R8, R7, UR9 ;  /* 0x0000000908007e24 */ /* 0x008fe2000f8e0207 */
[----:B------:R-:W0:Y:S02]  /*0720*/  FENCE.VIEW.ASYNC.S ;  /* 0x00000000000073c6 */ /* 0x000e240000000000 */
[----:B0-----:R0:W1:Y:S02]  /*0730*/  @!UP0 SYNCS.EXCH.64 URZ, [UR6+0x50], UR4 ;  /* 0x00005004063f85b2 */ /* 0x0010640008000100 */
[----:B------:R-:W-:-:S04]  /*0740*/  ISETP.EQ.OR P1, PT, R0, RZ, !P1 ;  /* 0x000000ff0000720c */ /* 0x000fc80004f22670 */
[----:B------:R-:W-:Y:S01]  /*0750*/  PLOP3.LUT P0, PT, P0, P1, PT, 0x80, 0x0 ;  /* 0x000000000000781c */ /* 0x000fe20000703070 */
[----:B------:R0:W2:Y:S01]  /*0760*/  @!UP1 SYNCS.EXCH.64 URZ, [UR6+0x58], UR4 ;  /* 0x00005804063f95b2 */ /* 0x0000a20008000100 */
[----:B------:R-:W-:Y:S01]  /*0770*/  NOP ;  /* 0x0000000000007918 */ /* 0x000fe20000000000 */
[----:B------:R-:W-:Y:S10]  /*0780*/  @!P4 BRA `(.L_x_3) ;  /* 0x000000000008c947 */ /* 0x000ff40003800000 */
[----:B-12---:R-:W-:Y:S01]  /*0790*/  UCGABAR_ARV ;  /* 0x00000000000079c7 */ /* 0x006fe20008000000 */
[----:B------:R-:W-:Y:S05]  /*07a0*/  BRA `(.L_x_4) ;  /* 0x0000000000047947 */ /* 0x000fea0003800000 */
.L_x_3:
[----:B-12---:R-:W-:Y:S01]  /*07b0*/  NOP ;  /* 0x0000000000007918 */ /* 0x006fe20000000000 */
.L_x_4:
[----:B------:R-:W1:Y:S01]  /*07c0*/  LDC R3, c[0x0][0x65c] ;  /* 0x00019700ff037b82 */ /* 0x000e620000000800 */
[----:B------:R-:W-:Y:S02]  /*07d0*/  IMAD.U32 R4, RZ, RZ, UR9 ;  /* 0x00000009ff047e24 */ /* 0x000fe4000f8e00ff */
[----:B------:R-:W-:Y:S01]  /*07e0*/  IMAD.MOV.U32 R5, RZ, RZ, RZ ;  /* 0x000000ffff057224 */ /* 0x000fe200078e00ff */
[----:B-1----:R-:W-:-:S13]  /*07f0*/  ISETP.NE.AND P3, PT, R3, 0x1, PT ;  /* 0x000000010300780c */ /* 0x002fda0003f65270 */
[----:B------:R-:W1:Y:S01]  /*0800*/  @P3 LDC R7, c[0x0][0x10] ;  /* 0x00000400ff073b82 */ /* 0x000e620000000800 */
[----:B------:R-:W-:Y:S02]  /*0810*/  @P3 IMAD.MOV.U32 R3, RZ, RZ, RZ ;  /* 0x000000ffff033224 */ /* 0x000fe400078e00ff */
[----:B------:R-:W-:-:S05]  /*0820*/  @P3 IMAD.MOV.U32 R13, RZ, RZ, RZ ;  /* 0x000000ffff0d3224 */ /* 0x000fca00078e00ff */
[----:B------:R-:W2:Y:S01]  /*0830*/  @!P3 LDC R9, c[0x0][0xc] ;  /* 0x00000300ff09bb82 */ /* 0x000ea20000000800 */
[----:B-1----:R-:W-:-:S04]  /*0840*/  @P3 IMAD.WIDE.U32 R6, R7, UR9, R2 ;  /* 0x0000000907063c25 */ /* 0x002fc8000f8e0002 */
[----:B------:R-:W-:Y:S02]  /*0850*/  @P3 IMAD.MOV.U32 R19, RZ, RZ, R6 ;  /* 0x000000ffff133224 */ /* 0x000fe400078e0006 */
[----:B------:R-:W-:Y:S02]  /*0860*/  @P3 IMAD.IADD R23, R7, 0x1, R13 ;  /* 0x0000000107173824 */ /* 0x000fe400078e020d */
[----:B--2---:R-:W-:-:S04]  /*0870*/  @!P3 IMAD.WIDE.U32 R4, R2, R9, R4 ;  /* 0x000000090204b225 */ /* 0x004fc800078e0004 */
[----:B------:R-:W-:Y:S02]  /*0880*/  @!P3 IMAD.MOV.U32 R19, RZ, RZ, R4 ;  /* 0x000000ffff13b224 */ /* 0x000fe400078e0004 */
[----:B------:R-:W-:-:S03]  /*0890*/  @!P3 IMAD.MOV.U32 R23, RZ, RZ, R5 ;  /* 0x000000ffff17b224 */ /* 0x000fc600078e0005 */
[----:B------:R1:W-:Y:S04]  /*08a0*/  STL [R1+0x78], R19 ;  /* 0x0000781301007387 */ /* 0x0003e80000100800 */
[----:B------:R1:W-:Y:S01]  /*08b0*/  STL [R1+0x74], R23 ;  /* 0x0000741701007387 */ /* 0x0003e20000100800 */
[----:B------:R-:W-:Y:S05]  /*08c0*/  @!P4 BRA `(.L_x_5) ;  /* 0x00000000000cc947 */ /* 0x000fea0003800000 */
[----:B------:R-:W-:Y:S01]  /*08d0*/  UCGABAR_WAIT ;  /* 0x0000000000007dc7 */ /* 0x000fe20008000000 */
[----:B------:R-:W-:Y:S01]  /*08e0*/  CCTL.IVALL ;  /* 0x00000000ff00798f */ /* 0x000fe20002000000 */
[----:B------:R-:W-:Y:S05]  /*08f0*/  BRA `(.L_x_6) ;  /* 0x0000000000047947 */ /* 0x000fea0003800000 */
.L_x_5:
[----:B------:R-:W-:Y:S06]  /*0900*/  BAR.SYNC.DEFER_BLOCKING 0x0 ;  /* 0x0000000000007b1d */ /* 0x000fec0000010000 */
.L_x_6:
[----:B------:R-:W-:Y:S05]  /*0910*/  @!P2 BRA `(.L_x_7) ;  /* 0x000000e000d0a947 */ /* 0x000fea0003800000 */
[----:B------:R-:W-:-:S06]  /*0920*/  UISETP.GT.U32.AND UP0, UPT, UR10, 0x1, UPT ;  /* 0x000000010a00788c */ /* 0x000fcc000bf04070 */
[----:B------:R-:W-:-:S13]  /*0930*/  PLOP3.LUT P1, PT, PT, PT, UP0, 0x80, 0x0 ;  /* 0x000000000000781c */ /* 0x000fda0003f2f008 */
[----:B0-----:R-:W-:Y:S05]  /*0940*/  @P1 EXIT ;  /* 0x000000000000194d */ /* 0x001fea0003800000 */
[----:B------:R-:W-:Y:S01]  /*0950*/  IMAD.MOV.U32 R6, RZ, RZ, -0x1 ;  /* 0xffffffffff067424 */ /* 0x000fe200078e00ff */
[----:B------:R-:W-:Y:S01]  /*0960*/  ULDC.64 UR4, c[0x0][0x650] ;  /* 0x0001940000047ab9 */ /* 0x000fe20000000a00 */
[----:B------:R-:W-:Y:S01]  /*0970*/  IMAD.MOV.U32 R5, RZ, RZ, -0x1 ;  /* 0xffffffffff057424 */ /* 0x000fe200078e00ff */
[----:B------:R-:W-:Y:S01]  /*0980*/  ISETP.GE.U32.AND P1, PT, R19, UR4, PT ;  /* 0x0000000413007c0c */ /* 0x000fe2000bf26070 */
[----:B------:R-:W-:Y:S01]  /*0990*/  UMOV UR22, 0xffffffff ;  /* 0xffffffff00167882 */ /* 0x000fe20000000000 */
[----:B------:R0:W-:Y:S01]  /*09a0*/  STL [R1+0x80], R6 ;  /* 0x0000800601007387 */ /* 0x0001e20000100800 */
[----:B------:R-:W-:Y:S02]  /*09b0*/  PRMT R4, RZ, 0x7610, R4 ;  /* 0x00007610ff047816 */ /* 0x000fe40000000004 */
[----:B------:R-:W-:Y:S01]  /*09c0*/  ISETP.GE.U32.AND.EX P1, PT, R23, UR5, PT, P1 ;  /* 0x0000000517007c0c */ /* 0x000fe2000bf26110 */
[----:B------:R0:W-:-:S12]  /*09d0*/  STL [R1+0x7c], R5 ;  /* 0x00007c0501007387 */ /* 0x0001d80000100800 */
[----:B0-----:R-:W-:Y:S05]  /*09e0*/  @P1 BRA `(.L_x_8) ;  /* 0x0000000400381947 */ /* 0x001fea0003800000 */
[----:B------:R-:W0:Y:S01]  /*09f0*/  LDC.64 R14, c[0x0][0x628] ;  /* 0x00018a00ff0e7b82 */ /* 0x000e220000000a00 */
[----:B------:R-:W-:Y:S02]  /*0a00*/  IMAD.MOV.U32 R4, RZ, RZ, R19 ;  /* 0x000000ffff047224 */ /* 0x000fe400078e0013 */
[----:B------:R-:W-:-:S05]  /*0a10*/  IMAD.MOV.U32 R5, RZ, RZ, R23 ;  /* 0x000000ffff057224 */ /* 0x000fca00078e0017 */
[----:B------:R-:W2:Y:S08]  /*0a20*/  LDC R10, c[0x0][0x630] ;  /* 0x00018c00ff0a7b82 */ /* 0x000eb00000000800 */
[----:B------:R-:W3:Y:S01]  /*0a30*/  LDC.64 R16, c[0x0][0x620] ;  /* 0x00018800ff107b82 */ /* 0x000ee20000000a00 */
[----:B0-----:R-:W-:-:S04]  /*0a40*/  ISETP.NE.U32.AND P1, PT, R14, RZ, PT ;  /* 0x000000ff0e00720c */ /* 0x001fc80003f25070 */
[----:B------:R-:W-:-:S13]  /*0a50*/  ISETP.NE.AND.EX P1, PT, R15, RZ, PT, P1 ;  /* 0x000000ff0f00720c */ /* 0x000fda0003f25310 */
[----:B--23--:R-:W-:Y:S05]  /*0a60*/  @!P1 BRA `(.L_x_9) ;  /* 0x0000000000289947 */ /* 0x00cfea0003800000 */
[----:B------:R-:W0:Y:S02]  /*0a70*/  LDC R9, c[0x0][0x634] ;  /* 0x00018d00ff097b82 */ /* 0x000e240000000800 */
[----:B0-----:R-:W-:-:S05]  /*0a80*/  IADD3 R9, P1, R19, R9, RZ ;  /* 0x0000000913097210 */ /* 0x001fca0007f3e0ff */
[----:B------:R-:W-:-:S04]  /*0a90*/  IMAD.X R13, RZ, RZ, R23, P1 ;  /* 0x000000ffff0d7224 */ /* 0x000fc800008e0617 */
[----:B------:R-:W-:-:S04]  /*0aa0*/  IMAD.WIDE.U32 R4, R13, R14, RZ ;  /* 0x0000000e0d047225 */ /* 0x000fc800078e00ff */
[----:B------:R-:W-:-:S04]  /*0ab0*/  IMAD.WIDE.U32 R6, P1, R9, R15, R4 ;  /* 0x0000000f09067225 */ /* 0x000fc80007820004 */
[----:B------:R-:W-:-:S04]  /*0ac0*/  IMAD.WIDE.U32 R4, R9, R14, RZ ;  /* 0x0000000e09047225 */ /* 0x000fc800078e00ff */
[----:B------:R-:W-:Y:S01]  /*0ad0*/  IMAD.X R9, RZ, RZ, RZ, P1 ;  /* 0x000000ffff097224 */ /* 0x000fe200008e06ff */
[----:B------:R-:W-:Y:S01]  /*0ae0*/  IADD3 RZ, P1, R5, R6, RZ ;  /* 0x0000000605ff7210 */ /* 0x000fe20007f3e0ff */
[----:B------:R-:W-:-:S04]  /*0af0*/  IMAD.MOV.U32 R8, RZ, RZ, R7 ;  /* 0x000000ffff087224 */ /* 0x000fc800078e0007 */
[----:B------:R-:W-:-:S08]  /*0b00*/  IMAD.WIDE.U32.X R4, R13, R15, R8, P1 ;  /* 0x0000000f0d047225 */ /* 0x000fd000008e0408 */
.L_x_9:
[----:B------:R-:W0:Y:S01]  /*0b10*/  LDC.64 R20, c[0x0][0x640] ;  /* 0x00019000ff147b82 */ /* 0x000e220000000a00 */
[-C--:B------:R-:W-:Y:S01]  /*0b20*/  SHF.R.U64 R22, R4, R10.reuse, R5 ;  /* 0x0000000a04167219 */ /* 0x080fe20000001205 */
[----:B------:R-:W-:Y:S01]  /*0b30*/  IMAD.MOV.U32 R4, RZ, RZ, R19 ;  /* 0x000000ffff047224 */ /* 0x000fe200078e0013 */
[----:B------:R-:W-:Y:S01]  /*0b40*/  SHF.R.U32.HI R3, RZ, R10, R5 ;  /* 0x0000000aff037219 */ /* 0x000fe20000011605 */
[----:B------:R-:W-:Y:S01]  /*0b50*/  IMAD.MOV.U32 R5, RZ, RZ, R23 ;  /* 0x000000ffff057224 */ /* 0x000fe200078e0017 */
[----:B------:R-:W-:Y:S01]  /*0b60*/  IADD3 R7, P1, RZ, -R22, RZ ;  /* 0x80000016ff077210 */ /* 0x000fe20007f3e0ff */
[----:B-1----:R-:W-:Y:S02]  /*0b70*/  IMAD R23, R11, R12, R2 ;  /* 0x0000000c0b177224 */ /* 0x002fe400078e0202 */
[----:B------:R-:W1:Y:S01]  /*0b80*/  LDC R8, c[0x0][0x618] ;  /* 0x00018600ff087b82 */ /* 0x000e620000000800 */
[----:B------:R-:W-:Y:S02]  /*0b90*/  IMAD.MOV.U32 R11, RZ, RZ, 0x1 ;  /* 0x00000001ff0b7424 */ /* 0x000fe400078e00ff */
[----:B------:R-:W-:-:S02]  /*0ba0*/  IMAD.X R3, RZ, RZ, ~R3, P1 ;  /* 0x000000ffff037224 */ /* 0x000fc400008e0e03 */
[----:B------:R-:W-:-:S03]  /*0bb0*/  IMAD.WIDE.U32 R4, R7, R16, R4 ;  /* 0x0000001007047225 */ /* 0x000fc600078e0004 */
[----:B------:R-:W2:Y:S01]  /*0bc0*/  LDC R14, c[0x0][0x608] ;  /* 0x00018200ff0e7b82 */ /* 0x000ea20000000800 */
[----:B------:R-:W-:-:S04]  /*0bd0*/  IMAD R6, R3, R16, RZ ;  /* 0x0000001003067224 */ /* 0x000fc800078e02ff */
[----:B------:R-:W-:-:S03]  /*0be0*/  IMAD R3, R7, R17, R6 ;  /* 0x0000001107037224 */ /* 0x000fc600078e0206 */
[----:B------:R-:W3:Y:S01]  /*0bf0*/  LDC R18, c[0x0][0x658] ;  /* 0x00019600ff127b82 */ /* 0x000ee20000000800 */
[----:B------:R-:W-:Y:S01]  /*0c00*/  IMAD.IADD R3, R5, 0x1, R3 ;  /* 0x0000000105037824 */ /* 0x000fe200078e0203 */
[----:B0-----:R-:W-:Y:S01]  /*0c10*/  ISETP.NE.U32.AND P1, PT, R20, RZ, PT ;  /* 0x000000ff1400720c */ /* 0x001fe20003f25070 */
[----:B------:R-:W-:-:S03]  /*0c20*/  IMAD.MOV.U32 R5, RZ, RZ, -0x1 ;  /* 0xffffffffff057424 */ /* 0x000fc600078e00ff */
[----:B------:R-:W-:Y:S02]  /*0c30*/  ISETP.NE.AND.EX P1, PT, R21, RZ, PT, P1 ;  /* 0x000000ff1500720c */ /* 0x000fe40003f25310 */
[----:B------:R-:W0:Y:S01]  /*0c40*/  LDC R13, c[0x0][0x600] ;  /* 0x00018000ff0d7b82 */ /* 0x000e220000000800 */
[-CC-:B-1----:R-:W-:Y:S02]  /*0c50*/  SHF.R.U64 R10, R4, R8.reuse, R3.reuse ;  /* 0x00000008040a7219 */ /* 0x182fe40000001203 */
[----:B------:R-:W-:-:S05]  /*0c60*/  SHF.R.U32.HI R3, RZ, R8, R3 ;  /* 0x00000008ff037219 */ /* 0x000fca0000011603 */
[----:B------:R-:W1:Y:S01]  /*0c70*/  LDC R15, c[0x0][0x648] ;  /* 0x00019200ff0f7b82 */ /* 0x000e620000000800 */
[-CC-:B--2---:R-:W-:Y:S02]  /*0c80*/  SHF.R.U64 R19, R10, R14.reuse, R3.reuse ;  /* 0x0000000e0a137219 */ /* 0x184fe40000001203 */
[----:B------:R-:W-:-:S05]  /*0c90*/  SHF.R.U32.HI R3, RZ, R14, R3 ;  /* 0x0000000eff037219 */ /* 0x000fca0000011603 */
[----:B------:R-:W2:Y:S01]  /*0ca0*/  LDC R17, c[0x0][0x638] ;  /* 0x00018e00ff117b82 */ /* 0x000ea20000000800 */
[-C--:B---3--:R-:W-:Y:S02]  /*0cb0*/  SHF.L.U32 R2, R5, R18.reuse, RZ ;  /* 0x0000001205027219 */ /* 0x088fe400000006ff */
[--C-:B------:R-:W-:Y:S02]  /*0cc0*/  SHF.R.U64 R12, R19, R18, R3.reuse ;  /* 0x00000012130c7219 */ /* 0x100fe40000001203 */
[----:B------:R-:W-:Y:S02]  /*0cd0*/  LOP3.LUT R8, RZ, R2, RZ, 0x33, !PT ;  /* 0x00000002ff087212 */ /* 0x000fe400078e33ff */
[----:B------:R-:W-:Y:S01]  /*0ce0*/  SHF.R.U32.HI R3, RZ, R18, R3 ;  /* 0x00000012ff037219 */ /* 0x000fe20000011603 */
[----:B------:R-:W3:Y:S01]  /*0cf0*/  LDC R16, c[0x0][0x610] ;  /* 0x00018400ff107b82 */ /* 0x000ee20000000800 */
[----:B------:R-:W-:Y:S01]  /*0d00*/  IMAD.MOV.U32 R2, RZ, RZ, R12 ;  /* 0x000000ffff027224 */ /* 0x000fe200078e000c */
[----:B------:R-:W-:Y:S06]  /*0d10*/  @!P1 BRA `(.L_x_10) ;  /* 0x0000000000289947 */ /* 0x000fec0003800000 */
[----:B------:R-:W4:Y:S02]  /*0d20*/  LDC R7, c[0x0][0x64c] ;  /* 0x00019300ff077b82 */ /* 0x000f240000000800 */
[----:B----4-:R-:W-:-:S05]  /*0d30*/  IADD3 R7, P1, R12, R7, RZ ;  /* 0x000000070c077210 */ /* 0x010fca0007f3e0ff */
        /* <DEDUP_REMOVED lines=8> */
.L_x_10:
[----:B-1----:R-:W-:Y:S01]  /*0dc0*/  SHF.R.U64 R4, R2, R15, R3 ;  /* 0x0000000f02047219 */ /* 0x002fe20000001203 */
[----:B0-----:R-:W-:Y:S01]  /*0dd0*/  VIADD R5, R13, 0xffffffff ;  /* 0xffffffff0d057836 */ /* 0x001fe20000000000 */
[----:B------:R-:W-:Y:S02]  /*0de0*/  SHF.L.U32 R2, R11, R18, RZ ;  /* 0x000000120b027219 */ /* 0x000fe400000006ff */
[----:B------:R-:W-:Y:S01]  /*0df0*/  LOP3.LUT R3, R19, R8, RZ, 0xc0, !PT ;  /* 0x0000000813037212 */ /* 0x000fe200078ec0ff */
[----:B------:R-:W-:Y:S01]  /*0e00*/  IMAD.MOV R6, RZ, RZ, -R4 ;  /* 0x000000ffff067224 */ /* 0x000fe200078e0a04 */
[----:B------:R-:W-:Y:S02]  /*0e10*/  SEL R0, R0, R23, !P3 ;  /* 0x0000001700007207 */ /* 0x000fe40005800000 */
[----:B------:R-:W-:Y:S01]  /*0e20*/  LOP3.LUT R5, R10, R5, RZ, 0xc0, !PT ;  /* 0x000000050a057212 */ /* 0x000fe200078ec0ff */
[----:B------:R-:W-:Y:S01]  /*0e30*/  IMAD R3, R2, R4, R3 ;  /* 0x0000000402037224 */ /* 0x000fe200078e0203 */
[----:B------:R-:W-:Y:S01]  /*0e40*/  R2UR UR22, R22 ;  /* 0x00000000161672ca */ /* 0x000fe200000e0000 */
[----:B--2---:R-:W-:-:S02]  /*0e50*/  IMAD R2, R6, R17, R12 ;  /* 0x0000001106027224 */ /* 0x004fc400078e020c */
[----:B---3--:R-:W-:Y:S02]  /*0e60*/  IMAD R0, R3, R16, R0 ;  /* 0x0000001003007224 */ /* 0x008fe400078e0200 */
[----:B------:R-:W-:Y:S02]  /*0e70*/  IMAD R3, R2, R13, R5 ;  /* 0x0000000d02037224 */ /* 0x000fe400078e0205 */
[----:B------:R-:W-:-:S03]  /*0e80*/  IMAD.MOV.U32 R4, RZ, RZ, 0x1 ;  /* 0x00000001ff047424 */ /* 0x000fc600078e00ff */
[----:B------:R-:W-:Y:S02]  /*0e90*/  SEL R2, R3, R0, !P3 ;  /* 0x0000000003027207 */ /* 0x000fe40005800000 */
[----:B------:R-:W-:-:S03]  /*0ea0*/  SEL R0, R0, R3, !P3 ;  /* 0x0000000300007207 */ /* 0x000fc60005800000 */
[----:B------:R0:W-:Y:S04]  /*0eb0*/  STL [R1+0x7c], R2 ;  /* 0x00007c0201007387 */ /* 0x0001e80000100800 */
[----:B------:R0:W-:Y:S02]  /*0ec0*/  STL [R1+0x80], R0 ;  /* 0x0000800001007387 */ /* 0x0001e40000100800 */
.L_x_8:
[----:B------:R-:W-:-:S08]  /*0ed0*/  NOP ;  /* 0x0000000000007918 */ /* 0x000fd00000000000 */
[----:B------:R-:W2:Y:S02]  /*0ee0*/  USETMAXREG.TRY_ALLOC.CTAPOOL UP0, 0xe8 ;  /* 0x000000e8000079c8 */ /* 0x000ea40008000600 */
[----:B--2---:R-:W-:-:S13]  /*0ef0*/  PLOP3.LUT P1, PT, PT, PT, UP0, 0x80, 0x0 ;  /* 0x000000000000781c */ /* 0x004fda0003f2f008 */
[----:B------:R-:W-:Y:S05]  /*0f00*/  @!P1 BRA `(.L_x_8) ;  /* 0xfffffffc00f09947 */ /* 0x000fea000383ffff */
[----:B------:R-:W-:Y:S01]  /*0f10*/  ULDC.64 UR4, c[0x0][0x598] ;  /* 0x0001660000047ab9 */ /* 0x000fe20000000a00 */
[----:B------:R-:W-:Y:S01]  /*0f20*/  ULDC.64 UR18, c[0x0][0x208] ;  /* 0x0000820000127ab9 */ /* 0x000fe20000000a00 */
[----:B------:R-:W-:-:S04]  /*0f30*/  ISETP.NE.U32.AND P1, PT, RZ, UR4, PT ;  /* 0x00000004ff007c0c */ /* 0x000fc8000bf25070 */
[----:B------:R-:W-:-:S13]  /*0f40*/  ISETP.NE.AND.EX P1, PT, RZ, UR5, PT, P1 ;  /* 0x00000005ff007c0c */ /* 0x000fda000bf25310 */
[----:B------:R-:W-:Y:S05]  /*0f50*/  @!P1 BRA `(.L_x_11) ;  /* 0x0000000000209947 */ /* 0x000fea0003800000 */
[----:B0-----:R-:W0:Y:S02]  /*0f60*/  LDC.64 R2, c[0x0][0x598] ;  /* 0x00016600ff027b82 */ /* 0x001e240000000a00 */
[----:B0-----:R-:W2:Y:S02]  /*0f70*/  LDG.E.64 R2, desc[UR18][R2.64] ;  /* 0x0000001202027981 */ /* 0x001ea4000c1e1b00 */
[----:B--2---:R-:W-:-:S04]  /*0f80*/  ISETP.NE.U32.AND P1, PT, R2, RZ, PT ;  /* 0x000000ff0200720c */ /* 0x004fc80003f25070 */
[----:B------:R-:W-:-:S13]  /*0f90*/  ISETP.NE.AND.EX P1, PT, R3, RZ, PT, P1 ;  /* 0x000000ff0300720c */ /* 0x000fda0003f25310 */
[----:B------:R-:W-:Y:S05]  /*0fa0*/  @!P1 BRA `(.L_x_11) ;  /* 0x00000000000c9947 */ /* 0x000fea0003800000 */
[----:B------:R-:W2:Y:S02]  /*0fb0*/  LD.E R2, desc[UR18][R2.64] ;  /* 0x0000001202027980 */ /* 0x000ea4000c101900 */
[----:B--2---:R-:W-:Y:S01]  /*0fc0*/  R2UR UR20, R2 ;  /* 0x00000000021472ca */ /* 0x004fe200000e0000 */
[----:B------:R-:W-:-:S14]  /*0fd0*/  BRA `(.L_x_12) ;  /* 0x0000000000247947 */ /* 0x000fdc0003800000 */
.L_x_11:
[----:B------:R-:W-:Y:S02]  /*0fe0*/  ULDC.64 UR4, c[0x0][0x588] ;  /* 0x0001620000047ab9 */ /* 0x000fe40000000a00 */
[----:B------:R-:W-:-:S04]  /*0ff0*/  ISETP.NE.U32.AND P1, PT, RZ, UR4, PT ;  /* 0x00000004ff007c0c */ /* 0x000fc8000bf25070 */
[----:B------:R-:W-:-:S13]  /*1000*/  ISETP.NE.AND.EX P1, PT, RZ, UR5, PT, P1 ;  /* 0x00000005ff007c0c */ /* 0x000fda000bf25310 */
[----:B------:R-:W-:Y:S05]  /*1010*/  @!P1 BRA `(.L_x_13) ;  /* 0x0000000000109947 */ /* 0x000fea0003800000 */
[----:B0-----:R-:W0:Y:S02]  /*1020*/  LDC.64 R2, c[0x0][0x588] ;  /* 0x00016200ff027b82 */ /* 0x001e240000000a00 */
[----:B0-----:R-:W2:Y:S02]  /*1030*/  LDG.E R2, desc[UR18][R2.64] ;  /* 0x0000001202027981 */ /* 0x001ea4000c1e1900 */
[----:B--2---:R-:W-:Y:S01]  /*1040*/  R2UR UR20, R2 ;  /* 0x00000000021472ca */ /* 0x004fe200000e0000 */
[----:B------:R-:W-:-:S14]  /*1050*/  BRA `(.L_x_12) ;  /* 0x0000000000047947 */ /* 0x000fdc0003800000 */
.L_x_13:
[----:B------:R-:W-:-:S05]  /*1060*/  ULDC UR20, c[0x0][0x580] ;  /* 0x0001600000147ab9 */ /* 0x000fca0000000800 */
.L_x_12:
[----:B------:R-:W-:Y:S02]  /*1070*/  ULDC.64 UR4, c[0x0][0x5a0] ;  /* 0x0001680000047ab9 */ /* 0x000fe40000000a00 */
        /* <DEDUP_REMOVED lines=11> */
.L_x_14:
        /* <DEDUP_REMOVED lines=8> */
.L_x_16:
[----:B------:R-:W-:-:S05]  /*11b0*/  ULDC UR21, c[0x0][0x584] ;  /* 0x0001610000157ab9 */ /* 0x000fca0000000800 */
.L_x_15:
[----:B------:R-:W-:-:S13]  /*11c0*/  LOP3.LUT P1, RZ, R4, 0xff, RZ, 0xc0, !PT ;  /* 0x000000ff04ff7812 */ /* 0x000fda000782c0ff */
[----:B------:R-:W-:Y:S05]  /*11d0*/  @!P1 EXIT ;  /* 0x000000000000994d */ /* 0x000fea0003800000 */
[----:B------:R-:W-:Y:S01]  /*11e0*/  ULDC UR4, c[0x0][0x28c] ;  /* 0x0000a30000047ab9 */ /* 0x000fe20000000800 */
[----:B------:R-:W-:Y:S02]  /*11f0*/  ULOP3.LUT UR23, UR13, 0x1, URZ, 0xfc, !UPT ;  /* 0x000000010d177892 */ /* 0x000fe4000f8efc3f */
[----:B------:R-:W-:-:S04]  /*1200*/  UIADD3 UR4, UR4, 0x7f, URZ ;  /* 0x0000007f04047890 */ /* 0x000fc8000fffe03f */
[----:B------:R-:W-:-:S04]  /*1210*/  USHF.R.S32.HI UR5, URZ, 0x1f, UR4 ;  /* 0x0000001f3f057899 */ /* 0x000fc80008011404 */
[----:B------:R-:W-:-:S03]  /*1220*/  ULEA.HI UR5, UR5, UR4, URZ, 0x7 ;  /* 0x0000000405057291 */ /* 0x000fc6000f8f383f */
[----:B------:R-:W-:Y:S01]  /*1230*/  UMOV UR4, URZ ;  /* 0x0000003f00047c82 */ /* 0x000fe20008000000 */
[----:B------:R-:W-:-:S03]  /*1240*/  USHF.R.S32.HI UR12, URZ, 0x7, UR5 ;  /* 0x000000073f0c7899 */ /* 0x000fc60008011405 */
[----:B------:R-:W-:-:S09]  /*1250*/  UMOV UR5, URZ ;  /* 0x0000003f00057c82 */ /* 0x000fd20008000000 */
.L_x_297:
[----:B0-----:R-:W0:Y:S01]  /*1260*/  S2R R0, SR_TID.X ;  /* 0x0000000000007919 */ /* 0x001e220000002100 */
[----:B------:R-:W2:Y:S01]  /*1270*/  S2UR UR11, SR_CgaCtaId ;  /* 0x00000000000b79c3 */ /* 0x000ea20000008800 */
[----:B------:R-:W-:Y:S01]  /*1280*/  UMOV UR14, 0x400 ;  /* 0x00000400000e7882 */ /* 0x000fe20000000000 */
[----:B------:R-:W-:Y:S01]  /*1290*/  UMOV UR6, URZ ;  /* 0x0000003f00067c82 */ /* 0x000fe20008000000 */
[----:B------:R-:W-:Y:S01]  /*12a0*/  STL [R1+0x6c], RZ ;  /* 0x00006cff01007387 */ /* 0x000fe20000100800 */
[----:B------:R-:W-:Y:S01]  /*12b0*/  UMOV UR7, URZ ;  /* 0x0000003f00077c82 */ /* 0x000fe20008000000 */
[----:B------:R-:W-:Y:S01]  /*12c0*/  UMOV UR8, URZ ;  /* 0x0000003f00087c82 */ /* 0x000fe20008000000 */
[----:B------:R-:W-:Y:S01]  /*12d0*/  UMOV UR16, UR5 ;  /* 0x0000000500107c82 */ /* 0x000fe20008000000 */
[----:B------:R-:W-:Y:S01]  /*12e0*/  STL [R1+0x68], RZ ;  /* 0x000068ff01007387 */ /* 0x000fe20000100800 */
[----:B-1-3--:R-:W3:Y:S01]  /*12f0*/  LDC R2, c[0x0][0x28c] ;  /* 0x0000a300ff027b82 */ /* 0x00aee20000000800 */
[----:B------:R-:W-:Y:S01]  /*1300*/  UMOV UR17, UR4 ;  /* 0x0000000400117c82 */ /* 0x000fe20008000000 */
[----:B------:R-:W-:Y:S01]  /*1310*/  CS2R R4, SRZ ;  /* 0x0000000000047805 */ /* 0x000fe2000001ff00 */
[----:B------:R-:W-:Y:S01]  /*1320*/  STL [R1+0x64], RZ ;  /* 0x000064ff01007387 */ /* 0x000fe20000100800 */
[----:B------:R-:W-:-:S02]  /*1330*/  CS2R R6, SRZ ;  /* 0x0000000000067805 */ /* 0x000fc4000001ff00 */
[----:B------:R-:W-:Y:S02]  /*1340*/  CS2R R8, SRZ ;  /* 0x0000000000087805 */ /* 0x000fe4000001ff00 */
[----:B------:R-:W-:Y:S01]  /*1350*/  CS2R R10, SRZ ;  /* 0x00000000000a7805 */ /* 0x000fe2000001ff00 */
[----:B------:R-:W-:Y:S01]  /*1360*/  STL [R1+0x60], RZ ;  /* 0x000060ff01007387 */ /* 0x000fe20000100800 */
[----:B------:R-:W-:Y:S02]  /*1370*/  CS2R R12, SRZ ;  /* 0x00000000000c7805 */ /* 0x000fe4000001ff00 */
[----:B------:R-:W-:Y:S02]  /*1380*/  CS2R R14, SRZ ;  /* 0x00000000000e7805 */ /* 0x000fe4000001ff00 */
[----:B------:R-:W-:Y:S01]  /*1390*/  CS2R R16, SRZ ;  /* 0x0000000000107805 */ /* 0x000fe2000001ff00 */
[----:B------:R-:W-:Y:S01]  /*13a0*/  STL [R1+0x5c], RZ ;  /* 0x00005cff01007387 */ /* 0x000fe20000100800 */
[----:B-1----:R-:W-:-:S02]  /*13b0*/  CS2R R18, SRZ ;  /* 0x0000000000127805 */ /* 0x002fc4000001ff00 */
[----:B------:R-:W-:Y:S02]  /*13c0*/  CS2R R20, SRZ ;  /* 0x0000000000147805 */ /* 0x000fe4000001ff00 */
[----:B------:R-:W-:Y:S01]  /*13d0*/  CS2R R22, SRZ ;  /* 0x0000000000167805 */ /* 0x000fe2000001ff00 */
[----:B------:R-:W-:Y:S01]  /*13e0*/  STL [R1+0x58], RZ ;  /* 0x000058ff01007387 */ /* 0x000fe20000100800 */
[----:B--2---:R-:W-:Y:S01]  /*13f0*/  ULEA UR14, UR11, UR14, 0x18 ;  /* 0x0000000e0b0e7291 */ /* 0x004fe2000f8ec03f */
[----:B------:R-:W-:Y:S02]  /*1400*/  CS2R R152, SRZ ;  /* 0x0000000000987805 */ /* 0x000fe4000001ff00 */
[----:B------:R-:W-:Y:S01]  /*1410*/  CS2R R154, SRZ ;  /* 0x00000000009a7805 */ /* 0x000fe2000001ff00 */
[----:B------:R-:W-:Y:S01]  /*1420*/  STL [R1+0x54], RZ ;  /* 0x000054ff01007387 */ /* 0x000fe20000100800 */
[----:B------:R-:W-:Y:S02]  /*1430*/  CS2R R156, SRZ ;  /* 0x00000000009c7805 */ /* 0x000fe4000001ff00 */
[----:B------:R-:W-:-:S02]  /*1440*/  CS2R R158, SRZ ;  /* 0x00000000009e7805 */ /* 0x000fc4000001ff00 */
[----:B------:R-:W-:Y:S02]  /*1450*/  CS2R R160, SRZ ;  /* 0x0000000000a07805 */ /* 0x000fe4000001ff00 */
[----:B0-----:R-:W-:Y:S01]  /*1460*/  LOP3.LUT R0, R0, 0x80, RZ, 0xc0, !PT ;  /* 0x0000008000007812 */ /* 0x001fe200078ec0ff */
[----:B------:R-:W-:Y:S01]  /*1470*/  STL [R1+0x50], RZ ;  /* 0x000050ff01007387 */ /* 0x000fe20000100800 */
[----:B---3--:R-:W-:Y:S02]  /*1480*/  ISETP.GE.AND P1, PT, R2, 0x1, PT ;  /* 0x000000010200780c */ /* 0x008fe40003f26270 */
[----:B------:R-:W-:Y:S02]  /*1490*/  CS2R R2, SRZ ;  /* 0x0000000000027805 */ /* 0x000fe4000001ff00 */
[----:B------:R-:W-:Y:S01]  /*14a0*/  SHF.R.U32.HI R0, RZ, 0x7, R0 ;  /* 0x00000007ff007819 */ /* 0x000fe20000011600 */
        /* <DEDUP_REMOVED lines=8> */
[----:B------:R-:W0:Y:S01]  /*1530*/  SHFL.IDX PT, R0, R0, RZ, 0x1f ;  /* 0x00001fff00007589 */ /* 0x000e2200000e0000 */
[----:B------:R-:W-:-:S02]  /*1540*/  CS2R R174, SRZ ;  /* 0x0000000000ae7805 */ /* 0x000fc4000001ff00 */
[----:B------:R-:W-:Y:S02]  /*1550*/  CS2R R176, SRZ ;  /* 0x0000000000b07805 */ /* 0x000fe4000001ff00 */
[----:B------:R-:W-:Y:S01]  /*1560*/  CS2R R178, SRZ ;  /* 0x0000000000b27805 */ /* 0x000fe2000001ff00 */
[----:B------:R1:W-:Y:S01]  /*1570*/  STL [R1+0x44], RZ ;  /* 0x000044ff01007387 */ /* 0x0003e20000100800 */
[----:B------:R-:W-:Y:S02]  /*1580*/  CS2R R180, SRZ ;  /* 0x0000000000b47805 */ /* 0x000fe4000001ff00 */
[----:B------:R-:W-:Y:S02]  /*1590*/  CS2R R182, SRZ ;  /* 0x0000000000b67805 */ /* 0x000fe4000001ff00 */
[----:B------:R-:W-:Y:S01]  /*15a0*/  CS2R R184, SRZ ;  /* 0x0000000000b87805 */ /* 0x000fe2000001ff00 */
[----:B------:R1:W-:Y:S01]  /*15b0*/  STL [R1+0x40], RZ ;  /* 0x000040ff01007387 */ /* 0x0003e20000100800 */
        /* <DEDUP_REMOVED lines=14> */
[----:B------:R-:W-:Y:S02]  /*16a0*/  CS2R R208, SRZ ;  /* 0x0000000000d07805 */ /* 0x000fe4000001ff00 */
[----:B0-----:R-:W-:Y:S01]  /*16b0*/  R2UR UR9, R0 ;  /* 0x00000000000972ca */ /* 0x001fe200000e0000 */
[----:B------:R1:W-:Y:S01]  /*16c0*/  STL [R1+0x30], RZ ;  /* 0x000030ff01007387 */ /* 0x0003e20000100800 */
[----:B------:R-:W-:Y:S01]  /*16d0*/  IMAD.MOV.U32 R0, RZ, RZ, RZ ;  /* 0x000000ffff007224 */ /* 0x000fe200078e00ff */
[----:B------:R-:W-:-:S02]  /*16e0*/  CS2R R210, SRZ ;  /* 0x0000000000d27805 */ /* 0x000fc4000001ff00 */
[----:B------:R-:W-:Y:S01]  /*16f0*/  CS2R R212, SRZ ;  /* 0x0000000000d47805 */ /* 0x000fe2000001ff00 */
[----:B------:R1:W-:Y:S01]  /*1700*/  STL [R1+0x2c], RZ ;  /* 0x00002cff01007387 */ /* 0x0003e20000100800 */
[----:B------:R-:W-:Y:S02]  /*1710*/  CS2R R214, SRZ ;  /* 0x0000000000d67805 */ /* 0x000fe4000001ff00 */
[----:B------:R-:W-:Y:S02]  /*1720*/  CS2R R216, SRZ ;  /* 0x0000000000d87805 */ /* 0x000fe4000001ff00 */
[----:B------:R-:W-:Y:S01]  /*1730*/  CS2R R218, SRZ ;  /* 0x0000000000da7805 */ /* 0x000fe2000001ff00 */
[----:B------:R1:W-:Y:S01]  /*1740*/  STL [R1+0x28], RZ ;  /* 0x000028ff01007387 */ /* 0x0003e20000100800 */
[----:B------:R-:W-:Y:S02]  /*1750*/  CS2R R220, SRZ ;  /* 0x0000000000dc7805 */ /* 0x000fe4000001ff00 */
[----:B------:R-:W-:-:S02]  /*1760*/  CS2R R222, SRZ ;  /* 0x0000000000de7805 */ /* 0x000fc4000001ff00 */
[----:B------:R-:W-:Y:S01]  /*1770*/  CS2R R224, SRZ ;  /* 0x0000000000e07805 */ /* 0x000fe2000001ff00 */
[----:B------:R1:W-:Y:S01]  /*1780*/  STL [R1+0x24], RZ ;  /* 0x000024ff01007387 */ /* 0x0003e20000100800 */
[----:B------:R-:W-:Y:S01]  /*1790*/  ULEA.HI UR10, UR9, UR9, URZ, 0x1 ;  /* 0x00000009090a7291 */ /* 0x000fe2000f8f083f */
[----:B------:R-:W-:Y:S01]  /*17a0*/  CS2R R226, SRZ ;  /* 0x0000000000e27805 */ /* 0x000fe2000001ff00 */
[----:B------:R-:W-:Y:S01]  /*17b0*/  IMAD.MOV.U32 R228, RZ, RZ, RZ ;  /* 0x000000ffffe47224 */ /* 0x000fe200078e00ff */
[----:B------:R1:W-:Y:S01]  /*17c0*/  STL [R1+0x20], RZ ;  /* 0x000020ff01007387 */ /* 0x0003e20000100800 */
[----:B------:R-:W-:Y:S01]  /*17d0*/  ULOP3.LUT UR10, UR10, 0x7fffe, URZ, 0xc0, !UPT ;  /* 0x0007fffe0a0a7892 */ /* 0x000fe2000f8ec03f */
[----:B----4-:R-:W-:Y:S02]  /*17e0*/  CS2R R24, SRZ ;  /* 0x0000000000187805 */ /* 0x010fe4000001ff00 */
[----:B------:R-:W-:Y:S01]  /*17f0*/  CS2R R26, SRZ ;  /* 0x00000000001a7805 */ /* 0x000fe2000001ff00 */
[----:B------:R1:W-:Y:S01]  /*1800*/  STL [R1+0x1c], RZ ;  /* 0x00001cff01007387 */ /* 0x0003e20000100800 */
[----:B------:R-:W-:Y:S01]  /*1810*/  UIADD3 UR10, UR9, -UR10, URZ ;  /* 0x8000000a090a7290 */ /* 0x000fe2000fffe03f */
[----:B------:R-:W-:-:S02]  /*1820*/  CS2R R28, SRZ ;  /* 0x00000000001c7805 */ /* 0x000fc4000001ff00 */
[----:B------:R-:W-:Y:S01]  /*1830*/  CS2R R30, SRZ ;  /* 0x00000000001e7805 */ /* 0x000fe2000001ff00 */
[----:B------:R1:W-:Y:S01]  /*1840*/  STL [R1+0x18], RZ ;  /* 0x000018ff01007387 */ /* 0x0003e20000100800 */
[----:B------:R-:W-:Y:S01]  /*1850*/  ULEA UR10, UR10, UR14, 0xd ;  /* 0x0000000e0a0a7291 */ /* 0x000fe2000f8e683f */
[----:B------:R-:W-:Y:S02]  /*1860*/  CS2R R32, SRZ ;  /* 0x0000000000207805 */ /* 0x000fe4000001ff00 */
[----:B------:R-:W-:Y:S01]  /*1870*/  CS2R R34, SRZ ;  /* 0x0000000000227805 */ /* 0x000fe2000001ff00 */
[----:B------:R1:W-:Y:S01]  /*1880*/  STL [R1+0x14], RZ ;  /* 0x000014ff01007387 */ /* 0x0003e20000100800 */
[----:B------:R-:W-:Y:S01]  /*1890*/  UIADD3 UR10, UR10, 0x100, URZ ;  /* 0x000001000a0a7890 */ /* 0x000fe2000fffe03f */
[----:B------:R-:W-:Y:S02]  /*18a0*/  CS2R R36, SRZ ;  /* 0x0000000000247805 */ /* 0x000fe4000001ff00 */
[----:B------:R-:W-:Y:S01]  /*18b0*/  CS2R R38, SRZ ;  /* 0x0000000000267805 */ /* 0x000fe2000001ff00 */
[----:B------:R1:W-:Y:S01]  /*18c0*/  STL [R1+0x10], RZ ;  /* 0x000010ff01007387 */ /* 0x0003e20000100800 */
[----:B------:R-:W-:Y:S01]  /*18d0*/  USHF.R.U32.HI UR10, URZ, 0x4, UR10 ;  /* 0x000000043f0a7899 */ /* 0x000fe2000801160a */
[----:B------:R-:W-:-:S02]  /*18e0*/  CS2R R40, SRZ ;  /* 0x0000000000287805 */ /* 0x000fc4000001ff00 */
[----:B------:R-:W-:Y:S01]  /*18f0*/  CS2R R42, SRZ ;  /* 0x00000000002a7805 */ /* 0x000fe2000001ff00 */
[----:B------:R1:W-:Y:S01]  /*1900*/  STL [R1+0xc], RZ ;  /* 0x00000cff01007387 */ /* 0x0003e20000100800 */
[----:B------:R-:W-:Y:S01]  /*1910*/  ULOP3.LUT UR15, UR10, 0x3fff, URZ, 0xc0, !UPT ;  /* 0x00003fff0a0f7892 */ /* 0x000fe2000f8ec03f */
        /* <DEDUP_REMOVED lines=10> */
[----:B------:R1:W-:Y:S01]  /*19c0*/  STL [R1], RZ ;  /* 0x000000ff01007387 */ /* 0x0003e20000100800 */
[----:B------:R-:W-:Y:S02]  /*19d0*/  CS2R R60, SRZ ;  /* 0x00000000003c7805 */ /* 0x000fe4000001ff00 */
[----:B------:R-:W-:Y:S02]  /*19e0*/  CS2R R62, SRZ ;  /* 0x00000000003e7805 */ /* 0x000fe4000001ff00 */
[----:B------:R-:W-:Y:S02]  /*19f0*/  CS2R R64, SRZ ;  /* 0x0000000000407805 */ /* 0x000fe4000001ff00 */
[----:B------:R-:W-:-:S02]  /*1a00*/  CS2R R66, SRZ ;  /* 0x0000000000427805 */ /* 0x000fc4000001ff00 */
[----:B------:R-:W-:Y:S02]  /*1a10*/  CS2R R68, SRZ ;  /* 0x0000000000447805 */ /* 0x000fe4000001ff00 */
[----:B------:R-:W-:Y:S02]  /*1a20*/  CS2R R70, SRZ ;  /* 0x0000000000467805 */ /* 0x000fe4000001ff00 */
        /* <DEDUP_REMOVED lines=39> */
[----:B------:R-:W-:Y:S01]  /*1ca0*/  CS2R R150, SRZ ;  /* 0x0000000000967805 */ /* 0x000fe2000001ff00 */
[----:B-1----:R-:W-:Y:S06]  /*1cb0*/  @!P1 BRA `(.L_x_17) ;  /* 0x0000001000949947 */ /* 0x002fec0003800000 */
[----:B------:R-:W-:-:S06]  /*1cc0*/  UISETP.NE.AND UP0, UPT, UR23, 0x3, UPT ;  /* 0x000000031700788c */ /* 0x000fcc000bf05270 */
[----:B------:R-:W-:-:S13]  /*1cd0*/  PLOP3.LUT P2, PT, PT, PT, UP0, 0x80, 0x0 ;  /* 0x000000000000781c */ /* 0x000fda0003f4f008 */
[----:B------:R-:W-:Y:S05]  /*1ce0*/  @!P2 BRA `(.L_x_18) ;  /* 0x000000000004a947 */ /* 0x000fea0003800000 */
[----:B------:R-:W-:Y:S01]  /*1cf0*/  BPT.TRAP 0x1 ;  /* 0x000000040000795c */ /* 0x000fe20000300000 */
.L_x_18:
[----:B------:R-:W-:Y:S01]  /*1d00*/  ULEA UR6, UR5, UR14, 0x3 ;  /* 0x0000000e05067291 */ /* 0x000fe2000f8e183f */
[----:B------:R-:W-:-:S05]  /*1d10*/  IMAD.U32 R0, RZ, RZ, UR4 ;  /* 0x00000004ff007e24 */ /* 0x000fca000f8e00ff */
[----:B------:R-:W-:-:S04]  /*1d20*/  SHF.L.U32 R0, R0, 0x1f, RZ ;  /* 0x0000001f00007819 */ /* 0x000fc800000006ff */
[----:B------:R0:W1:Y:S01]  /*1d30*/  SYNCS.PHASECHK.TRANS64.TRYWAIT P1, [UR6], R0 ;  /* 0x00000000ff0075a7 */ /* 0x0000620008020146 */
[----:B------:R-:W-:Y:S05]  /*1d40*/  @!P2 BRA `(.L_x_19) ;  /* 0x000000000004a947 */ /* 0x000fea0003800000 */
[----:B------:R-:W-:Y:S01]  /*1d50*/  BPT.TRAP 0x1 ;  /* 0x000000040000795c */ /* 0x000fe20000300000 */
.L_x_19:
[----:B-1----:R-:W-:Y:S05]  /*1d60*/  @P1 BRA `(.L_x_20) ;  /* 0x0000000000081947 */ /* 0x002fea0003800000 */
[----:B------:R-:W1:Y:S02]  /*1d70*/  SYNCS.PHASECHK.TRANS64.TRYWAIT P1, [UR6], R0 ;  /* 0x00000000ff0075a7 */ /* 0x000e640008020146 */
[----:B-1----:R-:W-:Y:S05]  /*1d80*/  @!P1 BRA `(.L_x_21) ;  /* 0x000000e4004c9947 */ /* 0x002fea0003800000 */
.L_x_20:
[----:B------:R-:W-:Y:S01]  /*1d90*/  UIADD3 UR6, UR14, 0x10100, URZ ;  /* 0x000101000e067890 */ /* 0x000fe2000fffe03f */
[----:B------:R-:W-:Y:S01]  /*1da0*/  WARPGROUP.ARRIVE ;  /* 0x00000000000079c5 */ /* 0x000fe20000000000 */
[----:B------:R-:W-:Y:S01]  /*1db0*/  ULOP3.LUT UR8, UR15, 0x10000, URZ, 0xfc, !UPT ;  /* 0x000100000f087892 */ /* 0x000fe2000f8efc3f */
[----:B------:R2:W-:Y:S01]  /*1dc0*/  STL [R1+0x6c], RZ ;  /* 0x00006cff01007387 */ /* 0x0005e20000100800 */
[----:B------:R-:W-:Y:S01]  /*1dd0*/  USHF.R.U32.HI UR6, URZ, 0x4, UR6 ;  /* 0x000000043f067899 */ /* 0x000fe20008011606 */
[----:B01----:R-:W-:Y:S01]  /*1de0*/  IMAD.MOV.U32 R0, RZ, RZ, RZ ;  /* 0x000000ffff007224 */ /* 0x003fe200078e00ff */
[----:B------:R-:W-:Y:S01]  /*1df0*/  UMOV UR9, 0x40000040 ;  /* 0x4000004000097882 */ /* 0x000fe20000000000 */
[----:B------:R-:W-:Y:S01]  /*1e00*/  UMOV UR11, 0x40000040 ;  /* 0x40000040000b7882 */ /* 0x000fe20000000000 */
[----:B------:R-:W-:Y:S01]  /*1e10*/  ULOP3.LUT UR6, UR6, 0x3fff, URZ, 0xc0, !UPT ;  /* 0x00003fff06067892 */ /* 0x000fe2000f8ec03f */
[----:B------:R2:W-:Y:S01]  /*1e20*/  STL [R1+0x68], RZ ;  /* 0x000068ff01007387 */ /* 0x0005e20000100800 */
[----:B------:R-:W-:-:S02]  /*1e30*/  CS2R R2, SRZ ;  /* 0x0000000000027805 */ /* 0x000fc4000001ff00 */
[----:B------:R-:W-:Y:S01]  /*1e40*/  CS2R R4, SRZ ;  /* 0x0000000000047805 */ /* 0x000fe2000001ff00 */
[----:B------:R-:W-:Y:S01]  /*1e50*/  ULOP3.LUT UR7, UR6, 0x10000, URZ, 0xfc, !UPT ;  /* 0x0001000006077892 */ /* 0x000fe2000f8efc3f */
[----:B------:R2:W-:Y:S01]  /*1e60*/  STL [R1+0x64], RZ ;  /* 0x000064ff01007387 */ /* 0x0005e20000100800 */
[----:B------:R-:W-:Y:S01]  /*1e70*/  ULEA UR6, UR5, UR8, 0xa ;  /* 0x0000000805067291 */ /* 0x000fe2000f8e503f */
[----:B------:R-:W-:Y:S01]  /*1e80*/  CS2R R6, SRZ ;  /* 0x0000000000067805 */ /* 0x000fe2000001ff00 */
[----:B------:R-:W-:Y:S01]  /*1e90*/  ULEA UR7, UR5, UR7, 0xb ;  /* 0x0000000705077291 */ /* 0x000fe2000f8e583f */
[----:B------:R2:W-:Y:S01]  /*1ea0*/  STL [R1+0x60], RZ ;  /* 0x000060ff01007387 */ /* 0x0005e20000100800 */
[----:B------:R-:W-:Y:S02]  /*1eb0*/  CS2R R8, SRZ ;  /* 0x0000000000087805 */ /* 0x000fe4000001ff00 */
[----:B------:R-:W-:Y:S02]  /*1ec0*/  CS2R R10, SRZ ;  /* 0x00000000000a7805 */ /* 0x000fe4000001ff00 */
[----:B------:R-:W-:Y:S01]  /*1ed0*/  CS2R R12, SRZ ;  /* 0x00000000000c7805 */ /* 0x000fe2000001ff00 */
[----:B------:R-:W-:Y:S01]  /*1ee0*/  UMOV UR8, UR6 ;  /* 0x0000000600087c82 */ /* 0x000fe20008000000 */
[----:B------:R2:W-:Y:S01]  /*1ef0*/  STL [R1+0x5c], RZ ;  /* 0x00005cff01007387 */ /* 0x0005e20000100800 */
[----:B------:R-:W-:Y:S01]  /*1f00*/  UMOV UR10, UR7 ;  /* 0x00000007000a7c82 */ /* 0x000fe20008000000 */
[----:B------:R-:W-:Y:S01]  /*1f10*/  CS2R R14, SRZ ;  /* 0x00000000000e7805 */ /* 0x000fe2000001ff00 */
[----:B------:R-:W-:Y:S01]  /*1f20*/  QGMMA.64x256x32.F32.E5M2.E5M2 R24, gdesc[UR8], RZ, !UPT ;  /* 0x03e00000081879f3 */ /* 0x000fe2000c7038ff */
[----:B------:R-:W-:Y:S01]  /*1f30*/  UIADD3 UR8, UR6, 0x2, URZ ;  /* 0x0000000206087890 */ /* 0x000fe2000fffe03f */
[----:B------:R2:W-:Y:S01]  /*1f40*/  STL [R1+0x58], RZ ;  /* 0x000058ff01007387 */ /* 0x0005e20000100800 */
[----:B------:R-:W-:Y:S01]  /*1f50*/  UIADD3 UR10, UR7, 0x2, URZ ;  /* 0x00000002070a7890 */ /* 0x000fe2000fffe03f */
[----:B------:R-:W-:Y:S01]  /*1f60*/  CS2R R16, SRZ ;  /* 0x0000000000107805 */ /* 0x000fe2000001ff00 */
[----:B------:R-:W-:Y:S01]  /*1f70*/  UMOV UR9, 0x40000040 ;  /* 0x4000004000097882 */ /* 0x000fe20000000000 */
[----:B------:R-:W-:Y:S01]  /*1f80*/  UMOV UR11, 0x40000040 ;  /* 0x40000040000b7882 */ /* 0x000fe20000000000 */
        /* <DEDUP_REMOVED lines=54> */
[----:B------:R-:W-:Y:S01]  /*22f0*/  CS2R R226, SRZ ;  /* 0x0000000000e27805 */ /* 0x000fe2000001ff00 */
[----:B------:R-:W-:Y:S01]  /*2300*/  IMAD.MOV.U32 R228, RZ, RZ, RZ ;  /* 0x000000ffffe47224 */ /* 0x000fe200078e00ff */
[----:B------:R2:W-:Y:S04]  /*2310*/  STL [R1+0x1c], RZ ;  /* 0x00001cff01007387 */ /* 0x0005e80000100800 */
[----:B------:R2:W-:Y:S04]  /*2320*/  STL [R1+0x18], RZ ;  /* 0x000018ff01007387 */ /* 0x0005e80000100800 */
[----:B------:R2:W-:Y:S04]  /*2330*/  STL [R1+0x14], RZ ;  /* 0x000014ff01007387 */ /* 0x0005e80000100800 */
[----:B------:R2:W-:Y:S04]  /*2340*/  STL [R1+0x10], RZ ;  /* 0x000010ff01007387 */ /* 0x0005e80000100800 */
[----:B------:R2:W-:Y:S04]  /*2350*/  STL [R1+0xc], RZ ;  /* 0x00000cff01007387 */ /* 0x0005e80000100800 */
[----:B------:R2:W-:Y:S04]  /*2360*/  STL [R1+0x8], RZ ;  /* 0x000008ff01007387 */ /* 0x0005e80000100800 */
[----:B------:R2:W-:Y:S04]  /*2370*/  STL [R1+0x4], RZ ;  /* 0x000004ff01007387 */ /* 0x0005e80000100800 */
[----:B------:R2:W-:Y:S01]  /*2380*/  STL [R1], RZ ;  /* 0x000000ff01007387 */ /* 0x0005e20000100800 */
[----:B------:R-:W-:Y:S01]  /*2390*/  QGMMA.64x256x32.F32.E5M2.E5M2 R24, gdesc[UR8], R24 ;  /* 0x03e00000081879f3 */ /* 0x000fe20008703818 */
[----:B------:R-:W-:-:S02]  /*23a0*/  UIADD3 UR8, UR6, 0x4, URZ ;  /* 0x0000000406087890 */ /* 0x000fc4000fffe03f */
[----:B------:R-:W-:Y:S01]  /*23b0*/  UIADD3 UR10, UR7, 0x4, URZ ;  /* 0x00000004070a7890 */ /* 0x000fe2000fffe03f */
[----:B------:R-:W-:Y:S01]  /*23c0*/  UMOV UR9, 0x40000040 ;  /* 0x4000004000097882 */ /* 0x000fe20000000000 */
[----:B------:R-:W-:-:S15]  /*23d0*/  UMOV UR11, 0x40000040 ;  /* 0x40000040000b7882 */ /* 0x000fde0000000000 */
[----:B------:R-:W-:-:S08]  /*23e0*/  NOP ;  /* 0x0000000000007918 */ /* 0x000fd00000000000 */
[----:B------:R-:W-:Y:S01]  /*23f0*/  QGMMA.64x256x32.F32.E5M2.E5M2 R24, gdesc[UR8], R24 ;  /* 0x03e00000081879f3 */ /* 0x000fe20008703818 */
[----:B------:R-:W-:Y:S02]  /*2400*/  UIADD3 UR10, UR7, 0x6, URZ ;  /* 0x00000006070a7890 */ /* 0x000fe4000fffe03f */
[----:B------:R-:W-:Y:S01]  /*2410*/  UIADD3 UR8, UR6, 0x6, URZ ;  /* 0x0000000606087890 */ /* 0x000fe2000fffe03f */
[----:B------:R-:W-:Y:S01]  /*2420*/  ULDC UR7, c[0x0][0x50c] ;  /* 0x0001430000077ab9 */ /* 0x000fe20000000800 */
[----:B------:R-:W-:Y:S01]  /*2430*/  UMOV UR9, 0x40000040 ;  /* 0x4000004000097882 */ /* 0x000fe20000000000 */
[----:B------:R-:W-:Y:S01]  /*2440*/  UISETP.NE.AND UP0, UPT, UR7, 0x4, UPT ;  /* 0x000000040700788c */ /* 0x000fe2000bf05270 */
[----:B------:R-:W-:Y:S01]  /*2450*/  UMOV UR11, 0x40000040 ;  /* 0x40000040000b7882 */ /* 0x000fe20000000000 */
[----:B------:R-:W-:Y:S02]  /*2460*/  UMOV UR6, 0x4 ;  /* 0x0000000400067882 */ /* 0x000fe40000000000 */
[----:B------:R-:W-:-:S06]  /*2470*/  USEL UR7, URZ, 0x1, UP0 ;  /* 0x000000013f077887 */ /* 0x000fcc0008000000 */
[----:B------:R-:W-:-:S12]  /*2480*/  ISETP.NE.AND P1, PT, RZ, UR7, PT ;  /* 0x00000007ff007c0c */ /* 0x000fd8000bf25270 */
[----:B------:R-:W-:Y:S01]  /*2490*/  QGMMA.64x256x32.F32.E5M2.E5M2 R24, gdesc[UR8], R24, gsb0 ;  /* 0x03e00000081879f3 */ /* 0x000fe20008003818 */
[----:B--2---:R-:W-:Y:S05]  /*24a0*/  @!P1 BRA `(.L_x_22) ;  /* 0x0000000800809947 */ /* 0x004fea0003800000 */
[----:B------:R-:W-:Y:S02]  /*24b0*/  WARPGROUP.DEPBAR.LE gsb0, 0x0 ;  /* 0x00008000000079c5 */ /* 0x000fe40000010000 */
[----:B------:R-:W-:-:S01]  /*24c0*/  FADD R227, RZ, R25 ;  /* 0x00000019ffe37221 */ /* 0x000fc20000000000 */
[----:B------:R-:W-:Y:S01]  /*24d0*/  FADD R228, RZ, R24 ;  /* 0x00000018ffe47221 */ /* 0x000fe20000000000 */
[----:B------:R-:W-:-:S01]  /*24e0*/  FADD R226, RZ, R26 ;  /* 0x0000001affe27221 */ /* 0x000fc20000000000 */
[----:B------:R-:W-:Y:S01]  /*24f0*/  FADD R225, RZ, R27 ;  /* 0x0000001bffe17221 */ /* 0x000fe20000000000 */
[----:B------:R-:W-:-:S01]  /*2500*/  FADD R224, RZ, R28 ;  /* 0x0000001cffe07221 */ /* 0x000fc20000000000 */
[----:B------:R0:W-:Y:S01]  /*2510*/  STL [R1+0x84], R227 ;  /* 0x000084e301007387 */ /* 0x0001e20000100800 */
[----:B------:R-:W-:-:S01]  /*2520*/  FADD R223, RZ, R29 ;  /* 0x0000001dffdf7221 */ /* 0x000fc20000000000 */
[----:B------:R-:W-:Y:S01]  /*2530*/  FADD R222, RZ, R30 ;  /* 0x0000001effde7221 */ /* 0x000fe20000000000 */
[----:B------:R-:W-:-:S01]  /*2540*/  FADD R221, RZ, R31 ;  /* 0x0000001fffdd7221 */ /* 0x000fc20000000000 */
[----:B------:R-:W-:Y:S01]  /*2550*/  FADD R220, RZ, R32 ;  /* 0x00000020ffdc7221 */ /* 0x000fe20000000000 */
[----:B------:R-:W-:-:S01]  /*2560*/  FADD R219, RZ, R33 ;  /* 0x00000021ffdb7221 */ /* 0x000fc20000000000 */
[----:B------:R-:W-:Y:S01]  /*2570*/  FADD R218, RZ, R34 ;  /* 0x00000022ffda7221 */ /* 0x000fe20000000000 */
[----:B------:R-:W-:-:S01]  /*2580*/  FADD R217, RZ, R35 ;  /* 0x00000023ffd97221 */ /* 0x000fc20000000000 */
[----:B------:R-:W-:Y:S01]  /*2590*/  FADD R216, RZ, R36 ;  /* 0x00000024ffd87221 */ /* 0x000fe20000000000 */
[----:B------:R-:W-:-:S01]  /*25a0*/  FADD R215, RZ, R37 ;  /* 0x00000025ffd77221 */ /* 0x000fc20000000000 */
[----:B0-----:R-:W-:Y:S01]  /*25b0*/  FADD R227, RZ, R124 ;  /* 0x0000007cffe37221 */ /* 0x001fe20000000000 */
[----:B------:R-:W-:-:S01]  /*25c0*/  FADD R214, RZ, R38 ;  /* 0x00000026ffd67221 */ /* 0x000fc20000000000 */
[----:B------:R-:W-:Y:S01]  /*25d0*/  FADD R213, RZ, R39 ;  /* 0x00000027ffd57221 */ /* 0x000fe20000000000 */
[----:B------:R-:W-:-:S01]  /*25e0*/  FADD R212, RZ, R40 ;  /* 0x00000028ffd47221 */ /* 0x000fc20000000000 */
[----:B------:R-:W-:Y:S01]  /*25f0*/  FADD R211, RZ, R41 ;  /* 0x00000029ffd37221 */ /* 0x000fe20000000000 */
[----:B------:R0:W-:Y:S01]  /*2600*/  STL [R1], R227 ;  /* 0x000000e301007387 */ /* 0x0001e20000100800 */
        /* <DEDUP_REMOVED lines=94> */
[----:B0-----:R-:W-:-:S05]  /*2bf0*/  FADD R227, RZ, R131 ;  /* 0x00000083ffe37221 */ /* 0x001fca0000000000 */
[----:B------:R0:W-:Y:S02]  /*2c00*/  STL [R1+0x1c], R227 ;  /* 0x00001ce301007387 */ /* 0x0001e40000100800 */
        /* <DEDUP_REMOVED lines=39> */
[----:B------:R0:W-:Y:S04]  /*2e80*/  STL [R1+0x6c], R227 ;  /* 0x00006ce301007387 */ /* 0x0001e80000100800 */
[----:B0-----:R0:W5:Y:S01]  /*2e90*/  LDL.LU R227, [R1+0x84] ;  /* 0x0000840001e37983 */ /* 0x0011620000300800 */
[----:B------:R-:W-:-:S05]  /*2ea0*/  UMOV UR6, URZ ;  /* 0x0000003f00067c82 */ /* 0x000fca0008000000 */
.L_x_22:
[----:B------:R-:W-:Y:S01]  /*2eb0*/  UIADD3 UR16, UR5, 0x1, URZ ;  /* 0x0000000105107890 */ /* 0x000fe2000fffe03f */
[----:B------:R-:W-:-:S03]  /*2ec0*/  UMOV UR8, 0x1 ;  /* 0x0000000100087882 */ /* 0x000fc60000000000 */
[----:B------:R-:W-:-:S04]  /*2ed0*/  UISETP.NE.AND UP0, UPT, UR16, 0x4, UPT ;  /* 0x000000041000788c */ /* 0x000fc8000bf05270 */
[----:B------:R-:W-:Y:S02]  /*2ee0*/  USEL UR17, URZ, 0x1, UP0 ;  /* 0x000000013f117887 */ /* 0x000fe40008000000 */
[----:B------:R-:W-:Y:S02]  /*2ef0*/  USEL UR16, UR16, URZ, UP0 ;  /* 0x0000003f10107287 */ /* 0x000fe40008000000 */
[----:B------:R-:W-:-:S12]  /*2f00*/  ULOP3.LUT UR17, UR4, UR17, URZ, 0x3c, !UPT ;  /* 0x0000001104117292 */ /* 0x000fd8000f8e3c3f */
.L_x_17:
[----:B------:R-:W-:-:S04]  /*2f10*/  UISETP.LT.AND UP0, UPT, UR12, 0x1, UPT ;  /* 0x000000010c00788c */ /* 0x000fc8000bf01270 */
[----:B------:R-:W-:-:S04]  /*2f20*/  USEL UR9, UR12, 0x1, UP0 ;  /* 0x000000010c097887 */ /* 0x000fc80008000000 */
[----:B------:R-:W-:-:S04]  /*2f30*/  UIADD3 UR9, UR12, -UR9, URZ ;  /* 0x800000090c097290 */ /* 0x000fc8000fffe03f */
[----:B------:R-:W-:-:S06]  /*2f40*/  UISETP.GE.AND UP0, UPT, UR9, 0x1, UPT ;  /* 0x000000010900788c */ /* 0x000fcc000bf06270 */
[----:B------:R-:W-:-:S13]  /*2f50*/  PLOP3.LUT P1, PT, PT, PT, UP0, 0x80, 0x0 ;  /* 0x000000000000781c */ /* 0x000fda0003f2f008 */
[----:B------:R-:W-:Y:S05]  /*2f60*/  @!P1 BRA `(.L_x_23) ;  /* 0x0000001000cc9947 */ /* 0x000fea0003800000 */
[----:B------:R-:W-:Y:S01]  /*2f70*/  UMOV UR24, UR9 ;  /* 0x0000000900187c82 */ /* 0x000fe20008000000 */
[----:B------:R-:W-:Y:S01]  /*2f80*/  UMOV UR25, UR5 ;  /* 0x0000000500197c82 */ /* 0x000fe20008000000 */
[----:B------:R-:W-:-:S05]  /*2f90*/  ULDC UR27, c[0x0][0x50c] ;  /* 0x00014300001b7ab9 */ /* 0x000fca0000000800 */
.L_x_31:
[----:B------:R-:W-:-:S06]  /*2fa0*/  UISETP.NE.AND UP0, UPT, UR23, 0x3, UPT ;  /* 0x000000031700788c */ /* 0x000fcc000bf05270 */
[----:B------:R-:W-:-:S13]  /*2fb0*/  PLOP3.LUT P2, PT, PT, PT, UP0, 0x80, 0x0 ;  /* 0x000000000000781c */ /* 0x000fda0003f4f008 */
[----:B-1---5:R-:W-:Y:S05]  /*2fc0*/  @!P2 BRA `(.L_x_24) ;  /* 0x000000000004a947 */ /* 0x022fea0003800000 */
[----:B------:R-:W-:Y:S01]  /*2fd0*/  BPT.TRAP 0x1 ;  /* 0x000000040000795c */ /* 0x000fe20000300000 */
.L_x_24:
[----:B------:R-:W1:Y:S01]  /*2fe0*/  S2UR UR9, SR_CgaCtaId ;  /* 0x00000000000979c3 */ /* 0x000e620000008800 */
[----:B------:R-:W-:Y:S01]  /*2ff0*/  UMOV UR14, 0x400 ;  /* 0x00000400000e7882 */ /* 0x000fe20000000000 */
[----:B------:R-:W-:-:S05]  /*3000*/  IMAD.U32 R229, RZ, RZ, UR17 ;  /* 0x00000011ffe57e24 */ /* 0x000fca000f8e00ff */
[----:B------:R-:W-:Y:S01]  /*3010*/  SHF.L.U32 R229, R229, 0x1f, RZ ;  /* 0x0000001fe5e57819 */ /* 0x000fe200000006ff */
[----:B-1----:R-:W-:-:S04]  /*3020*/  ULEA UR14, UR9, UR14, 0x18 ;  /* 0x0000000e090e7291 */ /* 0x002fc8000f8ec03f */
[----:B------:R-:W-:-:S09]  /*3030*/  ULEA UR9, UR16, UR14, 0x3 ;  /* 0x0000000e10097291 */ /* 0x000fd2000f8e183f */
[----:B------:R1:W2:Y:S01]  /*3040*/  SYNCS.PHASECHK.TRANS64.TRYWAIT P1, [UR9], R229 ;  /* 0x000000e5ff0075a7 */ /* 0x0002a20008020149 */
[----:B------:R-:W-:Y:S05]  /*3050*/  @!P2 BRA `(.L_x_25) ;  /* 0x000000000004a947 */ /* 0x000fea0003800000 */
[----:B------:R-:W-:Y:S01]  /*3060*/  BPT.TRAP 0x1 ;  /* 0x000000040000795c */ /* 0x000fe20000300000 */
.L_x_25:
[----:B--2---:R-:W-:Y:S05]  /*3070*/  @P1 BRA `(.L_x_26) ;  /* 0x0000000000081947 */ /* 0x004fea0003800000 */
[----:B------:R-:W2:Y:S02]  /*3080*/  SYNCS.PHASECHK.TRANS64.TRYWAIT P1, [UR9], R229 ;  /* 0x000000e5ff0075a7 */ /* 0x000ea40008020149 */
[----:B--2---:R-:W-:Y:S05]  /*3090*/  @!P1 BRA `(.L_x_27) ;  /* 0x000000d000a09947 */ /* 0x004fea0003800000 */
.L_x_26:
[----:B------:R-:W-:Y:S01]  /*30a0*/  UIADD3 UR9, UR14, 0x10100, URZ ;  /* 0x000101000e097890 */ /* 0x000fe2000fffe03f */
[----:B------:R-:W-:Y:S01]  /*30b0*/  WARPGROUP.ARRIVE ;  /* 0x00000000000079c5 */ /* 0x000fe20000000000 */
[----:B------:R-:W-:Y:S02]  /*30c0*/  UISETP.NE.AND UP0, UPT, UR7, URZ, UPT ;  /* 0x0000003f0700728c */ /* 0x000fe4000bf05270 */
[----:B------:R-:W-:Y:S02]  /*30d0*/  USHF.R.U32.HI UR9, URZ, 0x4, UR9 ;  /* 0x000000043f097899 */ /* 0x000fe40008011609 */
[----:B------:R-:W-:Y:S02]  /*30e0*/  USEL UR8, UR8, URZ, !UP0 ;  /* 0x0000003f08087287 */ /* 0x000fe4000c000000 */
[----:B------:R-:W-:Y:S02]  /*30f0*/  ULOP3.LUT UR9, UR9, 0x3fff, URZ, 0xc0, !UPT ;  /* 0x00003fff09097892 */ /* 0x000fe4000f8ec03f */
[----:B------:R-:W-:-:S02]  /*3100*/  ULOP3.LUT UR7, UR15, 0x10000, URZ, 0xfc, !UPT ;  /* 0x000100000f077892 */ /* 0x000fc4000f8efc3f */
[----:B------:R-:W-:Y:S02]  /*3110*/  ULOP3.LUT UR9, UR9, 0x10000, URZ, 0xfc, !UPT ;  /* 0x0001000009097892 */ /* 0x000fe4000f8efc3f */
[----:B------:R-:W-:Y:S02]  /*3120*/  UISETP.NE.U32.AND UP0, UPT, UR8, URZ, UPT ;  /* 0x0000003f0800728c */ /* 0x000fe4000bf05070 */
[----:B------:R-:W-:Y:S02]  /*3130*/  ULEA UR7, UR16, UR7, 0xa ;  /* 0x0000000710077291 */ /* 0x000fe4000f8e503f */
[----:B------:R-:W-:Y:S01]  /*3140*/  ULEA UR26, UR16, UR9, 0xb ;  /* 0x00000009101a7291 */ /* 0x000fe2000f8e583f */
[----:B------:R-:W-:Y:S02]  /*3150*/  UMOV UR11, 0x40000040 ;  /* 0x40000040000b7882 */ /* 0x000fe40000000000 */
[----:B------:R-:W-:Y:S01]  /*3160*/  UMOV UR9, 0x40000040 ;  /* 0x4000004000097882 */ /* 0x000fe20000000000 */
[----:B------:R-:W-:Y:S01]  /*3170*/  UIADD3 UR6, UR6, 0x4, URZ ;  /* 0x0000000406067890 */ /* 0x000fe2000fffe03f */
[----:B------:R-:W-:-:S02]  /*3180*/  UMOV UR8, UR7 ;  /* 0x0000000700087c82 */ /* 0x000fc40008000000 */
[----:B------:R-:W-:Y:S02]  /*3190*/  UMOV UR10, UR26 ;  /* 0x0000001a000a7c82 */ /* 0x000fe40008000000 */
[----:B------:R-:W-:Y:S01]  /*31a0*/  QGMMA.64x256x32.F32.E5M2.E5M2 R24, gdesc[UR8], R24, UP0 ;  /* 0x03e00000081879f3 */ /* 0x000fe2000bf03818 */
[----:B------:R-:W-:Y:S02]  /*31b0*/  UIADD3 UR8, UR7, 0x2, URZ ;  /* 0x0000000207087890 */ /* 0x000fe4000fffe03f */
[----:B------:R-:W-:Y:S01]  /*31c0*/  UIADD3 UR10, UR26, 0x2, URZ ;  /* 0x000000021a0a7890 */ /* 0x000fe2000fffe03f */
[----:B------:R-:W-:Y:S01]  /*31d0*/  UMOV UR9, 0x40000040 ;  /* 0x4000004000097882 */ /* 0x000fe20000000000 */
[----:B------:R-:W-:Y:S01]  /*31e0*/  UMOV UR11, 0x40000040 ;  /* 0x40000040000b7882 */ /* 0x000fe20000000000 */
[----:B------:R-:W-:-:S15]  /*31f0*/  UISETP.NE.AND UP0, UPT, UR6, UR27, UPT ;  /* 0x0000001b0600728c */ /* 0x000fde000bf05270 */
[----:B------:R-:W-:-:S07]  /*3200*/  NOP ;  /* 0x0000000000007918 */ /* 0x000fce0000000000 */
[----:B------:R-:W-:Y:S01]  /*3210*/  QGMMA.64x256x32.F32.E5M2.E5M2 R24, gdesc[UR8], R24 ;  /* 0x03e00000081879f3 */ /* 0x000fe20008703818 */
[----:B------:R-:W-:Y:S02]  /*3220*/  UIADD3 UR8, UR7, 0x4, URZ ;  /* 0x0000000407087890 */ /* 0x000fe4000fffe03f */
[----:B------:R-:W-:Y:S01]  /*3230*/  UIADD3 UR10, UR26, 0x4, URZ ;  /* 0x000000041a0a7890 */ /* 0x000fe2000fffe03f */
[----:B------:R-:W-:Y:S01]  /*3240*/  UMOV UR9, 0x40000040 ;  /* 0x4000004000097882 */ /* 0x000fe20000000000 */
[----:B------:R-:W-:-:S15]  /*3250*/  UMOV UR11, 0x40000040 ;  /* 0x40000040000b7882 */ /* 0x000fde0000000000 */
[----:B------:R-:W-:-:S08]  /*3260*/  NOP ;  /* 0x0000000000007918 */ /* 0x000fd00000000000 */
[----:B------:R-:W-:Y:S01]  /*3270*/  QGMMA.64x256x32.F32.E5M2.E5M2 R24, gdesc[UR8], R24 ;  /* 0x03e00000081879f3 */ /* 0x000fe20008703818 */
[----:B------:R-:W-:Y:S02]  /*3280*/  UIADD3 UR8, UR7, 0x6, URZ ;  /* 0x0000000607087890 */ /* 0x000fe4000fffe03f */
[----:B------:R-:W-:Y:S01]  /*3290*/  UIADD3 UR10, UR26, 0x6, URZ ;  /* 0x000000061a0a7890 */ /* 0x000fe2000fffe03f */
[----:B------:R-:W-:Y:S01]  /*32a0*/  UMOV UR9, 0x40000040 ;  /* 0x4000004000097882 */ /* 0x000fe20000000000 */
[----:B------:R-:W-:Y:S01]  /*32b0*/  UMOV UR11, 0x40000040 ;  /* 0x40000040000b7882 */ /* 0x000fe20000000000 */
[----:B------:R-:W-:-:S06]  /*32c0*/  USEL UR7, URZ, 0x1, UP0 ;  /* 0x000000013f077887 */ /* 0x000fcc0008000000 */
[----:B------:R-:W-:-:S15]  /*32d0*/  ISETP.NE.AND P1, PT, RZ, UR7, PT ;  /* 0x00000007ff007c0c */ /* 0x000fde000bf25270 */
[----:B------:R-:W-:-:S01]  /*32e0*/  NOP ;  /* 0x0000000000007918 */ /* 0x000fc20000000000 */
[----:B------:R-:W-:Y:S03]  /*32f0*/  QGMMA.64x256x32.F32.E5M2.E5M2 R24, gdesc[UR8], R24, gsb0 ;  /* 0x03e00000081879f3 */ /* 0x000fe60008003818 */
[----:B------:R-:W-:Y:S02]  /*3300*/  WARPGROUP.DEPBAR.LE gsb0, 0x1 ;  /* 0x00008000000079c5 */ /* 0x000fe40000010100 */
[----:B------:R-:W-:Y:S05]  /*3310*/  @!P1 BRA `(.L_x_28) ;  /* 0x0000000c00709947 */ /* 0x000fea0003800000 */
[----:B------:R-:W-:Y:S02]  /*3320*/  WARPGROUP.DEPBAR.LE gsb0, 0x0 ;  /* 0x00008000000079c5 */ /* 0x000fe40000010000 */
[----:B-----5:R-:W-:-:S01]  /*3330*/  FADD R227, R25, R227 ;  /* 0x000000e319e37221 */ /* 0x020fc20000000000 */
[----:B------:R-:W-:Y:S01]  /*3340*/  FADD R226, R26, R226 ;  /* 0x000000e21ae27221 */ /* 0x000fe20000000000 */
[----:B------:R-:W-:-:S01]  /*3350*/  FADD R225, R27, R225 ;  /* 0x000000e11be17221 */ /* 0x000fc20000000000 */
[----:B------:R-:W-:Y:S01]  /*3360*/  FADD R224, R28, R224 ;  /* 0x000000e01ce07221 */ /* 0x000fe20000000000 */
[----:B------:R-:W-:-:S01]  /*3370*/  FADD R223, R29, R223 ;  /* 0x000000df1ddf7221 */ /* 0x000fc20000000000 */
[----:B------:R2:W-:Y:S01]  /*3380*/  STL [R1+0x84], R227 ;  /* 0x000084e301007387 */ /* 0x0005e20000100800 */
[----:B------:R-:W-:-:S01]  /*3390*/  FADD R222, R30, R222 ;  /* 0x000000de1ede7221 */ /* 0x000fc20000000000 */
[----:B------:R-:W-:Y:S01]  /*33a0*/  FADD R221, R31, R221 ;  /* 0x000000dd1fdd7221 */ /* 0x000fe20000000000 */
[----:B------:R-:W-:-:S01]  /*33b0*/  FADD R220, R32, R220 ;  /* 0x000000dc20dc7221 */ /* 0x000fc20000000000 */
[----:B------:R-:W-:Y:S01]  /*33c0*/  FADD R219, R33, R219 ;  /* 0x000000db21db7221 */ /* 0x000fe20000000000 */
[----:B------:R-:W-:-:S01]  /*33d0*/  FADD R218, R34, R218 ;  /* 0x000000da22da7221 */ /* 0x000fc20000000000 */
[----:B------:R-:W-:Y:S01]  /*33e0*/  FADD R217, R35, R217 ;  /* 0x000000d923d97221 */ /* 0x000fe20000000000 */
[----:B------:R-:W-:-:S01]  /*33f0*/  FADD R216, R36, R216 ;  /* 0x000000d824d87221 */ /* 0x000fc20000000000 */
[----:B------:R-:W-:Y:S01]  /*3400*/  FADD R215, R37, R215 ;  /* 0x000000d725d77221 */ /* 0x000fe20000000000 */
[----:B------:R-:W-:-:S01]  /*3410*/  FADD R214, R38, R214 ;  /* 0x000000d626d67221 */ /* 0x000fc20000000000 */
[----:B--2---:R-:W2:Y:S01]  /*3420*/  LDL.LU R227, [R1+0x28] ;  /* 0x0000280001e37983 */ /* 0x004ea20000300800 */
[----:B------:R-:W-:-:S01]  /*3430*/  FADD R213, R39, R213 ;  /* 0x000000d527d57221 */ /* 0x000fc20000000000 */
[----:B------:R-:W-:Y:S01]  /*3440*/  FADD R212, R40, R212 ;  /* 0x000000d428d47221 */ /* 0x000fe20000000000 */
[----:B------:R-:W-:-:S01]  /*3450*/  FADD R211, R41, R211 ;  /* 0x000000d329d37221 */ /* 0x000fc20000000000 */
[----:B------:R3:W-:Y:S01]  /*3460*/  STL [R1+0x88], R226 ;  /* 0x000088e201007387 */ /* 0x0007e20000100800 */
[----:B------:R-:W-:-:S03]  /*3470*/  FADD R228, R24, R228 ;  /* 0x000000e418e47221 */ /* 0x000fc60000000000 */
[----:B---3--:R-:W3:Y:S04]  /*3480*/  LDL.LU R226, [R1+0x24] ;  /* 0x0000240001e27983 */ /* 0x008ee80000300800 */
[----:B------:R4:W-:Y:S04]  /*3490*/  STL [R1+0x8c], R225 ;  /* 0x00008ce101007387 */ /* 0x0009e80000100800 */
[----:B----4-:R-:W4:Y:S04]  /*34a0*/  LDL.LU R225, [R1+0x20] ;  /* 0x0000200001e17983 */ /* 0x010f280000300800 */
[----:B------:R0:W-:Y:S04]  /*34b0*/  STL [R1+0x90], R224 ;  /* 0x000090e001007387 */ /* 0x0001e80000100800 */
[----:B0-----:R-:W4:Y:S04]  /*34c0*/  LDL.LU R224, [R1+0x1c] ;  /* 0x00001c0001e07983 */ /* 0x001f280000300800 */
        /* <DEDUP_REMOVED lines=13> */
[----:B0-----:R-:W4:Y:S04]  /*35a0*/  LDL.LU R217, [R1] ;  /* 0x0000000001d97983 */ /* 0x001f280000300800 */
[----:B------:R-:W-:Y:S04]  /*35b0*/  STL [R1+0xb0], R216 ;  /* 0x0000b0d801007387 */ /* 0x000fe80000100800 */
[----:B------:R-:W-:Y:S04]  /*35c0*/  STL [R1+0xb4], R215 ;  /* 0x0000b4d701007387 */ /* 0x000fe80000100800 */
[----:B------:R-:W-:Y:S04]  /*35d0*/  STL [R1+0xb8], R214 ;  /* 0x0000b8d601007387 */ /* 0x000fe80000100800 */
[----:B------:R-:W-:Y:S04]  /*35e0*/  STL [R1+0xbc], R213 ;  /* 0x0000bcd501007387 */ /* 0x000fe80000100800 */
[----:B------:R-:W-:Y:S04]  /*35f0*/  STL [R1+0xc0], R212 ;  /* 0x0000c0d401007387 */ /* 0x000fe80000100800 */
[----:B------:R0:W-:Y:S01]  /*3600*/  STL [R1+0xc4], R211 ;  /* 0x0000c4d301007387 */ /* 0x0001e20000100800 */
[----:B--2---:R-:W-:-:S01]  /*3610*/  FADD R227, R134, R227 ;  /* 0x000000e386e37221 */ /* 0x004fc20000000000 */
[----:B---3--:R-:W-:Y:S01]  /*3620*/  FADD R226, R133, R226 ;  /* 0x000000e285e27221 */ /* 0x008fe20000000000 */
[----:B----4-:R-:W-:-:S01]  /*3630*/  FADD R225, R132, R225 ;  /* 0x000000e184e17221 */ /* 0x010fc20000000000 */
[----:B------:R-:W-:Y:S01]  /*3640*/  FADD R224, R131, R224 ;  /* 0x000000e083e07221 */ /* 0x000fe20000000000 */
[----:B------:R-:W-:-:S01]  /*3650*/  FADD R223, R130, R223 ;  /* 0x000000df82df7221 */ /* 0x000fc20000000000 */
[----:B------:R-:W-:Y:S01]  /*3660*/  FADD R222, R129, R222 ;  /* 0x000000de81de7221 */ /* 0x000fe20000000000 */
[----:B------:R-:W-:-:S01]  /*3670*/  FADD R221, R128, R221 ;  /* 0x000000dd80dd7221 */ /* 0x000fc20000000000 */
[----:B------:R-:W-:Y:S01]  /*3680*/  FADD R220, R127, R220 ;  /* 0x000000dc7fdc7221 */ /* 0x000fe20000000000 */
[----:B------:R-:W-:-:S01]  /*3690*/  FADD R219, R126, R219 ;  /* 0x000000db7edb7221 */ /* 0x000fc20000000000 */
[----:B------:R-:W-:Y:S01]  /*36a0*/  FADD R218, R125, R218 ;  /* 0x000000da7dda7221 */ /* 0x000fe20000000000 */
[----:B------:R-:W-:-:S05]  /*36b0*/  FADD R217, R124, R217 ;  /* 0x000000d97cd97221 */ /* 0x000fca0000000000 */
[----:B------:R2:W-:Y:S04]  /*36c0*/  STL [R1], R217 ;  /* 0x000000d901007387 */ /* 0x0005e80000100800 */
[----:B------:R3:W-:Y:S04]  /*36d0*/  STL [R1+0x4], R218 ;  /* 0x000004da01007387 */ /* 0x0007e80000100800 */
[----:B------:R4:W-:Y:S04]  /*36e0*/  STL [R1+0x8], R219 ;  /* 0x000008db01007387 */ /* 0x0009e80000100800 */
[----:B------:R1:W-:Y:S04]  /*36f0*/  STL [R1+0xc], R220 ;  /* 0x00000cdc01007387 */ /* 0x0003e80000100800 */
[----:B------:R1:W-:Y:S04]  /*3700*/  STL [R1+0x10], R221 ;  /* 0x000010dd01007387 */ /* 0x0003e80000100800 */
[----:B------:R1:W-:Y:S04]  /*3710*/  STL [R1+0x14], R222 ;  /* 0x000014de01007387 */ /* 0x0003e80000100800 */
[----:B------:R1:W-:Y:S04]  /*3720*/  STL [R1+0x18], R223 ;  /* 0x000018df01007387 */ /* 0x0003e80000100800 */
[----:B------:R1:W-:Y:S04]  /*3730*/  STL [R1+0x1c], R224 ;  /* 0x00001ce001007387 */ /* 0x0003e80000100800 */
[----:B0-----:R-:W4:Y:S04]  /*3740*/  LDL.LU R211, [R1+0x2c] ;  /* 0x00002c0001d37983 */ /* 0x001f280000300800 */
[----:B------:R0:W-:Y:S04]  /*3750*/  STL [R1+0x20], R225 ;  /* 0x000020e101007387 */ /* 0x0001e80000100800 */
[----:B------:R-:W4:Y:S04]  /*3760*/  LDL.LU R212, [R1+0x30] ;  /* 0x0000300001d47983 */ /* 0x000f280000300800 */
[----:B------:R0:W-:Y:S04]  /*3770*/  STL [R1+0x24], R226 ;  /* 0x000024e201007387 */ /* 0x0001e80000100800 */
[----:B------:R-:W4:Y:S04]  /*3780*/  LDL.LU R213, [R1+0x34] ;  /* 0x0000340001d57983 */ /* 0x000f280000300800 */
[----:B------:R0:W-:Y:S04]  /*3790*/  STL [R1+0x28], R227 ;  /* 0x000028e301007387 */ /* 0x0001e80000100800 */
[----:B------:R-:W4:Y:S04]  /*37a0*/  LDL.LU R214, [R1+0x38] ;  /* 0x0000380001d67983 */ /* 0x000f280000300800 */
[----:B------:R-:W4:Y:S04]  /*37b0*/  LDL.LU R215, [R1+0x3c] ;  /* 0x00003c0001d77983 */ /* 0x000f280000300800 */
[----:B------:R-:W4:Y:S04]  /*37c0*/  LDL.LU R216, [R1+0x40] ;  /* 0x0000400001d87983 */ /* 0x000f280000300800 */
[----:B--2---:R-:W2:Y:S04]  /*37d0*/  LDL.LU R217, [R1+0x44] ;  /* 0x0000440001d97983 */ /* 0x004ea80000300800 */
[----:B---3--:R-:W3:Y:S04]  /*37e0*/  LDL.LU R218, [R1+0x48] ;  /* 0x0000480001da7983 */ /* 0x008ee80000300800 */
[----:B----4-:R-:W4:Y:S04]  /*37f0*/  LDL.LU R219, [R1+0x4c] ;  /* 0x00004c0001db7983 */ /* 0x010f280000300800 */
[----:B-1----:R-:W4:Y:S04]  /*3800*/  LDL.LU R220, [R1+0x50] ;  /* 0x0000500001dc7983 */ /* 0x002f280000300800 */
[----:B------:R-:W4:Y:S04]  /*3810*/  LDL.LU R221, [R1+0x54] ;  /* 0x0000540001dd7983 */ /* 0x000f280000300800 */
[----:B------:R-:W4:Y:S04]  /*3820*/  LDL.LU R222, [R1+0x58] ;  /* 0x0000580001de7983 */ /* 0x000f280000300800 */
[----:B------:R-:W4:Y:S04]  /*3830*/  LDL.LU R223, [R1+0x5c] ;  /* 0x00005c0001df7983 */ /* 0x000f280000300800 */
[----:B------:R-:W4:Y:S04]  /*3840*/  LDL.LU R224, [R1+0x60] ;  /* 0x0000600001e07983 */ /* 0x000f280000300800 */
[----:B0-----:R-:W4:Y:S04]  /*3850*/  LDL.LU R225, [R1+0x64] ;  /* 0x0000640001e17983 */ /* 0x001f280000300800 */
[----:B------:R-:W4:Y:S04]  /*3860*/  LDL.LU R226, [R1+0x68] ;  /* 0x0000680001e27983 */ /* 0x000f280000300800 */
[----:B------:R-:W4:Y:S01]  /*3870*/  LDL.LU R227, [R1+0x6c] ;  /* 0x00006c0001e37983 */ /* 0x000f220000300800 */
[----:B------:R-:W-:-:S05]  /*3880*/  FADD R211, R135, R211 ;  /* 0x000000d387d37221 */ /* 0x000fca0000000000 */
[----:B------:R0:W-:Y:S01]  /*3890*/  STL [R1+0x2c], R211 ;  /* 0x00002cd301007387 */ /* 0x0001e20000100800 */
[----:B------:R-:W-:-:S03]  /*38a0*/  FADD R212, R136, R212 ;  /* 0x000000d488d47221 */ /* 0x000fc60000000000 */
[----:B0-----:R0:W5:Y:S01]  /*38b0*/  LDL.LU R211, [R1+0xc4] ;  /* 0x0000c40001d37983 */ /* 0x0011620000300800 */
[----:B------:R-:W-:-:S03]  /*38c0*/  FADD R213, R137, R213 ;  /* 0x000000d589d57221 */ /* 0x000fc60000000000 */
[----:B------:R1:W-:Y:S01]  /*38d0*/  STL [R1+0x30], R212 ;  /* 0x000030d401007387 */ /* 0x0003e20000100800 */
[----:B------:R-:W-:-:S01]  /*38e0*/  FADD R214, R138, R214 ;  /* 0x000000d68ad67221 */ /* 0x000fc20000000000 */
[----:B------:R-:W-:Y:S02]  /*38f0*/  FADD R215, R139, R215 ;  /* 0x000000d78bd77221 */ /* 0x000fe40000000000 */
[----:B-1----:R0:W5:Y:S01]  /*3900*/  LDL.LU R212, [R1+0xc0] ;  /* 0x0000c00001d47983 */ /* 0x0021620000300800 */
[----:B------:R-:W-:-:S03]  /*3910*/  FADD R216, R140, R216 ;  /* 0x000000d88cd87221 */ /* 0x000fc60000000000 */
[----:B------:R1:W-:Y:S01]  /*3920*/  STL [R1+0x34], R213 ;  /* 0x000034d501007387 */ /* 0x0003e20000100800 */
[----:B--2---:R-:W-:-:S03]  /*3930*/  FADD R217, R141, R217 ;  /* 0x000000d98dd97221 */ /* 0x004fc60000000000 */
[----:B-1----:R0:W5:Y:S01]  /*3940*/  LDL.LU R213, [R1+0xbc] ;  /* 0x0000bc0001d57983 */ /* 0x0021620000300800 */
[----:B---3--:R-:W-:-:S03]  /*3950*/  FADD R218, R142, R218 ;  /* 0x000000da8eda7221 */ /* 0x008fc60000000000 */
[----:B------:R1:W-:Y:S01]  /*3960*/  STL [R1+0x38], R214 ;  /* 0x000038d601007387 */ /* 0x0003e20000100800 */
[----:B----4-:R-:W-:-:S01]  /*3970*/  FADD R219, R143, R219 ;  /* 0x000000db8fdb7221 */ /* 0x010fc20000000000 */
[----:B------:R-:W-:Y:S02]  /*3980*/  FADD R220, R144, R220 ;  /* 0x000000dc90dc7221 */ /* 0x000fe40000000000 */
[----:B-1----:R0:W5:Y:S04]  /*3990*/  LDL.LU R214, [R1+0xb8] ;  /* 0x0000b80001d67983 */ /* 0x0021680000300800 */
[----:B------:R1:W-:Y:S01]  /*39a0*/  STL [R1+0x3c], R215 ;  /* 0x00003cd701007387 */ /* 0x0003e20000100800 */
[----:B------:R-:W-:-:S01]  /*39b0*/  FADD R221, R145, R221 ;  /* 0x000000dd91dd7221 */ /* 0x000fc20000000000 */
[----:B------:R-:W-:-:S02]  /*39c0*/  FADD R222, R146, R222 ;  /* 0x000000de92de7221 */ /* 0x000fc40000000000 */
[----:B-1----:R0:W5:Y:S04]  /*39d0*/  LDL.LU R215, [R1+0xb4] ;  /* 0x0000b40001d77983 */ /* 0x0021680000300800 */
[----:B------:R1:W-:Y:S01]  /*39e0*/  STL [R1+0x40], R216 ;  /* 0x000040d801007387 */ /* 0x0003e20000100800 */
[----:B------:R-:W-:-:S03]  /*39f0*/  FADD R223, R147, R223 ;  /* 0x000000df93df7221 */ /* 0x000fc60000000000 */
        /* <DEDUP_REMOVED lines=13> */
[----:B------:R1:W-:Y:S04]  /*3ad0*/  STL [R1+0x54], R221 ;  /* 0x000054dd01007387 */ /* 0x0003e80000100800 */
        /* <DEDUP_REMOVED lines=12> */
[----:B-1----:R0:W5:Y:S01]  /*3ba0*/  LDL.LU R227, [R1+0x84] ;  /* 0x0000840001e37983 */ /* 0x0021620000300800 */
        /* <DEDUP_REMOVED lines=82> */
[----:B0-----:R-:W-:-:S06]  /*40d0*/  UMOV UR6, URZ ;  /* 0x0000003f00067c82 */ /* 0x001fcc0008000000 */
.L_x_28:
[----:B------:R-:W-:Y:S05]  /*40e0*/  @!P2 BRA `(.L_x_29) ;  /* 0x000000000004a947 */ /* 0x000fea0003800000 */
[----:B------:R-:W-:Y:S01]  /*40f0*/  BPT.TRAP 0x1 ;  /* 0x000000040000795c */ /* 0x000fe20000300000 */
.L_x_29:
[----:B-----5:R2:W-:Y:S04]  /*4100*/  STL [R1+0x84], R0 ;  /* 0x0000840001007387 */ /* 0x0205e80000100800 */
[----:B--2---:R-:W2:Y:S01]  /*4110*/  LDL R0, [R1+0x70] ;  /* 0x0000700001007983 */ /* 0x004ea20000100800 */
[----:B-1----:R-:W-:-:S05]  /*4120*/  IMAD.U32 R229, RZ, RZ, UR25 ;  /* 0x00000019ffe57e24 */ /* 0x002fca000f8e00ff */
[----:B------:R-:W-:-:S05]  /*4130*/  @P0 LEA R229, R229, UR14, 0x3 ;  /* 0x0000000ee5e50c11 */ /* 0x000fca000f8e18ff */
[----:B------:R-:W-:Y:S01]  /*4140*/  @P0 VIADD R229, R229, 0x20 ;  /* 0x00000020e5e50836 */ /* 0x000fe20000000000 */
[----:B------:R-:W-:-:S06]  /*4150*/  UISETP.GT.U32.AND UP0, UPT, UR13, 0x1, UPT ;  /* 0x000000010d00788c */ /* 0x000fcc000bf04070 */
[----:B------:R-:W-:Y:S02]  /*4160*/  PLOP3.LUT P1, PT, PT, PT, UP0, 0x80, 0x0 ;  /* 0x000000000000781c */ /* 0x000fe40003f2f008 */
[----:B--2---:R-:W-:Y:S02]  /*4170*/  @P0 PRMT R229, R0, 0x654, R229 ;  /* 0x0000065400e50816 */ /* 0x004fe400000000e5 */
[----:B------:R1:W5:Y:S02]  /*4180*/  LDL.LU R0, [R1+0x84] ;  /* 0x0000840001007983 */ /* 0x0003640000300800 */
[----:B------:R1:W-:Y:S07]  /*4190*/  @P0 SYNCS.ARRIVE.TRANS64.RED.A1T0 RZ, [R229+URZ], RZ ;  /* 0x000000ffe5ff09a7 */ /* 0x0003ee000810043f */
[----:B------:R-:W-:Y:S05]  /*41a0*/  @P1 BRA `(.L_x_30) ;  /* 0x0000000000041947 */ /* 0x000fea0003800000 */
[----:B------:R-:W-:Y:S01]  /*41b0*/  BPT.TRAP 0x1 ;  /* 0x000000040000795c */ /* 0x000fe20000300000 */
.L_x_30:
[----:B------:R-:W-:Y:S02]  /*41c0*/  UISETP.GT.AND UP2, UPT, UR24, 0x1, UPT ;  /* 0x000000011800788c */ /* 0x000fe4000bf44270 */
[----:B------:R-:W-:Y:S02]  /*41d0*/  UIADD3 UR16, UR16, 0x1, URZ ;  /* 0x0000000110107890 */ /* 0x000fe4000fffe03f */
[----:B------:R-:W-:Y:S02]  /*41e0*/  UIADD3 UR25, UR25, 0x1, URZ ;  /* 0x0000000119197890 */ /* 0x000fe4000fffe03f */
[----:B------:R-:W-:Y:S01]  /*41f0*/  PLOP3.LUT P1, PT, PT, PT, UP2, 0x80, 0x0 ;  /* 0x000000000000781c */ /* 0x000fe20003f2f028 */
[----:B------:R-:W-:Y:S02]  /*4200*/  UISETP.NE.AND UP0, UPT, UR16, 0x4, UPT ;  /* 0x000000041000788c */ /* 0x000fe4000bf05270 */
[----:B------:R-:W-:Y:S02]  /*4210*/  UIADD3 UR9, UR24, -0x1, URZ ;  /* 0xffffffff18097890 */ /* 0x000fe4000fffe03f */
[----:B------:R-:W-:-:S02]  /*4220*/  USEL UR8, URZ, 0x1, UP0 ;  /* 0x000000013f087887 */ /* 0x000fc40008000000 */
[----:B------:R-:W-:Y:S02]  /*4230*/  UISETP.NE.AND UP1, UPT, UR25, 0x4, UPT ;  /* 0x000000041900788c */ /* 0x000fe4000bf25270 */
[----:B------:R-:W-:Y:S02]  /*4240*/  ULOP3.LUT UR17, UR17, UR8, URZ, 0x3c, !UPT ;  /* 0x0000000811117292 */ /* 0x000fe4000f8e3c3f */
[----:B------:R-:W-:Y:S02]  /*4250*/  USEL UR16, UR16, URZ, UP0 ;  /* 0x0000003f10107287 */ /* 0x000fe40008000000 */
[----:B------:R-:W-:Y:S01]  /*4260*/  USEL UR25, UR25, URZ, UP1 ;  /* 0x0000003f19197287 */ /* 0x000fe20008800000 */
[----:B------:R-:W-:Y:S01]  /*4270*/  UMOV UR8, 0x1 ;  /* 0x0000000100087882 */ /* 0x000fe20000000000 */
[----:B------:R-:W-:Y:S01]  /*4280*/  UMOV UR24, UR9 ;  /* 0x0000000900187c82 */ /* 0x000fe20008000000 */
[----:B------:R-:W-:Y:S09]  /*4290*/  @P1 BRA `(.L_x_31) ;  /* 0xffffffec00401947 */ /* 0x000ff2000383ffff */
.L_x_23:
[----:B------:R-:W-:-:S04]  /*42a0*/  UISETP.NE.AND UP0, UPT, UR6, URZ, UPT ;  /* 0x0000003f0600728c */ /* 0x000fc8000bf05270 */
[----:B------:R-:W-:-:S06]  /*42b0*/  USEL UR6, URZ, 0x1, !UP0 ;  /* 0x000000013f067887 */ /* 0x000fcc000c000000 */
[----:B------:R-:W-:-:S13]  /*42c0*/  ISETP.NE.AND P1, PT, RZ, UR6, PT ;  /* 0x00000006ff007c0c */ /* 0x000fda000bf25270 */
[----:B------:R-:W-:Y:S05]  /*42d0*/  @!P1 BRA `(.L_x_32) ;  /* 0x0000000c00c49947 */ /* 0x000fea0003800000 */
[----:B------:R-:W-:Y:S02]  /*42e0*/  WARPGROUP.DEPBAR.LE gsb0, 0x0 ;  /* 0x00008000000079c5 */ /* 0x000fe40000010000 */
[----:B-----5:R-:W-:Y:S01]  /*42f0*/  FADD R227, R25, R227 ;  /* 0x000000e319e37221 */ /* 0x020fe20000000000 */
[----:B------:R-:W-:-:S04]  /*4300*/  FADD R228, R24, R228 ;  /* 0x000000e418e47221 */ /* 0x000fc80000000000 */
[----:B------:R2:W-:Y:S04]  /*4310*/  STL [R1+0x84], R227 ;  /* 0x000084e301007387 */ /* 0x0005e80000100800 */
[----:B--2---:R-:W2:Y:S04]  /*4320*/  LDL.LU R227, [R1+0x6c] ;  /* 0x00006c0001e37983 */ /* 0x004ea80000300800 */
[----:B--2---:R2:W-:Y:S04]  /*4330*/  STL [R1+0x88], R227 ;  /* 0x000088e301007387 */ /* 0x0045e80000100800 */
        /* <DEDUP_REMOVED lines=52> */
[----:B--2---:R-:W2:Y:S01]  /*4680*/  LDL.LU R227, [R1] ;  /* 0x0000000001e37983 */ /* 0x004ea20000300800 */
[----:B------:R-:W-:Y:S01]  /*4690*/  FADD R226, R26, R226 ;  /* 0x000000e21ae27221 */ /* 0x000fe20000000000 */
        /* <DEDUP_REMOVED lines=97> */
[----:B--2---:R-:W-:-:S05]  /*4cb0*/  FADD R227, R124, R227 ;  /* 0x000000e37ce37221 */ /* 0x004fca0000000000 */
[----:B------:R2:W-:Y:S04]  /*4cc0*/  STL [R1], R227 ;  /* 0x000000e301007387 */ /* 0x0005e80000100800 */
[----:B--2---:R-:W2:Y:S02]  /*4cd0*/  LDL.LU R227, [R1+0xf0] ;  /* 0x0000f00001e37983 */ /* 0x004ea40000300800 */
[----:B--2---:R-:W-:-:S05]  /*4ce0*/  FADD R227, R125, R227 ;  /* 0x000000e37de37221 */ /* 0x004fca0000000000 */
[----:B------:R2:W-:Y:S04]  /*4cf0*/  STL [R1+0x4], R227 ;  /* 0x000004e301007387 */ /* 0x0005e80000100800 */
        /* <DEDUP_REMOVED lines=78> */
[----:B--2---:R2:W5:Y:S02]  /*51e0*/  LDL.LU R227, [R1+0x84] ;  /* 0x0000840001e37983 */ /* 0x0045640000300800 */
.L_x_32:
[----:B------:R-:W-:Y:S02]  /*51f0*/  WARPGROUP.DEPBAR.LE gsb0, 0x0 ;  /* 0x00008000000079c5 */ /* 0x000fe40000010000 */
[----:B------:R-:W3:Y:S02]  /*5200*/  LDC R24, c[0x0][0x28c] ;  /* 0x0000a300ff187b82 */ /* 0x000ee40000000800 */
[----:B---3--:R-:W-:-:S13]  /*5210*/  ISETP.GE.AND P1, PT, R24, 0x1, PT ;  /* 0x000000011800780c */ /* 0x008fda0003f26270 */
[----:B------:R-:W-:Y:S05]  /*5220*/  @!P1 BRA `(.L_x_33) ;  /* 0x0000000000589947 */ /* 0x000fea0003800000 */
[----:B------:R-:W-:-:S06]  /*5230*/  UISETP.NE.AND UP0, UPT, UR23, 0x3, UPT ;  /* 0x000000031700788c */ /* 0x000fcc000bf05270 */
[----:B------:R-:W-:-:S13]  /*5240*/  PLOP3.LUT P1, PT, PT, PT, UP0, 0x80, 0x0 ;  /* 0x000000000000781c */ /* 0x000fda0003f2f008 */
[----:B------:R-:W-:Y:S05]  /*5250*/  @!P1 BRA `(.L_x_34) ;  /* 0x0000000000049947 */ /* 0x000fea0003800000 */
[----:B------:R-:W-:Y:S01]  /*5260*/  BPT.TRAP 0x1 ;  /* 0x000000040000795c */ /* 0x000fe20000300000 */
.L_x_34:
[----:B-----5:R3:W-:Y:S04]  /*5270*/  STL [R1+0x84], R0 ;  /* 0x0000840001007387 */ /* 0x0207e80000100800 */
[----:B---3--:R-:W3:Y:S01]  /*5280*/  LDL R0, [R1+0x70] ;  /* 0x0000700001007983 */ /* 0x008ee20000100800 */
[----:B------:R-:W-:Y:S01]  /*5290*/  VOTEU.ANY UP0, P0 ;  /* 0x00000000003f7886 */ /* 0x000fe20000000100 */
[----:B------:R-:W-:Y:S01]  /*52a0*/  UISETP.LT.AND UP1, UPT, UR12, 0x1, UPT ;  /* 0x000000010c00788c */ /* 0x000fe2000bf21270 */
[----:B------:R-:W-:-:S03]  /*52b0*/  IMAD.U32 R25, RZ, RZ, UR14 ;  /* 0x0000000eff197e24 */ /* 0x000fc6000f8e00ff */
[----:B------:R-:W-:-:S04]  /*52c0*/  @UP0 USEL UR6, UR12, 0x1, UP1 ;  /* 0x000000010c060887 */ /* 0x000fc80008800000 */
[----:B------:R-:W-:-:S06]  /*52d0*/  @UP0 UIADD3 UR6, UR5, UR12, -UR6 ;  /* 0x0000000c05060290 */ /* 0x000fcc000fffe806 */
[----:B------:R-:W-:-:S04]  /*52e0*/  IMAD.U32 R24, RZ, RZ, UR6 ;  /* 0x00000006ff187e24 */ /* 0x000fc8000f8e00ff */
[----:B------:R-:W-:-:S05]  /*52f0*/  @P0 IMAD.SHL.U32 R24, R24, 0x8, RZ ;  /* 0x0000000818180824 */ /* 0x000fca00078e00ff */
[----:B------:R-:W-:-:S04]  /*5300*/  @P0 LOP3.LUT R24, R24, 0x18, RZ, 0xc0, !PT ;  /* 0x0000001818180812 */ /* 0x000fc800078ec0ff */
[----:B------:R-:W-:-:S04]  /*5310*/  @P0 IADD3 R24, R25, 0x20, R24 ;  /* 0x0000002019180810 */ /* 0x000fc80007ffe018 */
[----:B---3--:R-:W-:Y:S02]  /*5320*/  @P0 PRMT R24, R0, 0x654, R24 ;  /* 0x0000065400180816 */ /* 0x008fe40000000018 */
[----:B------:R3:W5:Y:S01]  /*5330*/  LDL.LU R0, [R1+0x84] ;  /* 0x0000840001007983 */ /* 0x0007620000300800 */
[----:B------:R-:W-:Y:S01]  /*5340*/  UISETP.GT.U32.AND UP0, UPT, UR13, 0x1, UPT ;  /* 0x000000010d00788c */ /* 0x000fe2000bf04070 */
[----:B------:R3:W-:Y:S05]  /*5350*/  @P0 SYNCS.ARRIVE.TRANS64.RED.A1T0 RZ, [R24+URZ], RZ ;  /* 0x000000ff18ff09a7 */ /* 0x0007ea000810043f */
[----:B------:R-:W-:-:S13]  /*5360*/  PLOP3.LUT P1, PT, PT, PT, UP0, 0x80, 0x0 ;  /* 0x000000000000781c */ /* 0x000fda0003f2f008 */
[----:B---3--:R-:W-:Y:S05]  /*5370*/  @P1 BRA `(.L_x_33) ;  /* 0x0000000000041947 */ /* 0x008fea0003800000 */
[----:B------:R-:W-:Y:S01]  /*5380*/  BPT.TRAP 0x1 ;  /* 0x000000040000795c */ /* 0x000fe20000300000 */
.L_x_33:
[----:B------:R-:W-:Y:S01]  /*5390*/  STL [R1+0x8c], R3 ;  /* 0x00008c0301007387 */ /* 0x000fe20000100800 */
[----:B------:R-:W3:Y:S01]  /*53a0*/  LDC R28, c[0x0][0x288] ;  /* 0x0000a200ff1c7b82 */ /* 0x000ee20000000800 */
[----:B------:R-:W-:Y:S02]  /*53b0*/  ULDC UR6, c[0x0][0x284] ;  /* 0x0000a10000067ab9 */ /* 0x000fe40000000800 */
[----:B------:R4:W-:Y:S04]  /*53c0*/  STL [R1+0x88], R2 ;  /* 0x0000880201007387 */ /* 0x0009e80000100800 */
[----:B----4-:R-:W4:Y:S04]  /*53d0*/  LDL.LU R2, [R1+0x80] ;  /* 0x0000800001027983 */ /* 0x010f280000300800 */
[----:B-----5:R0:W-:Y:S01]  /*53e0*/  STL [R1+0x84], R0 ;  /* 0x0000840001007387 */ /* 0x0201e20000100800 */
[----:B------:R-:W1:Y:S03]  /*53f0*/  S2R R3, SR_TID.X ;  /* 0x0000000000037919 */ /* 0x000e660000002100 */
[----:B0-----:R-:W2:Y:S01]  /*5400*/  LDL.LU R0, [R1+0x7c] ;  /* 0x00007c0001007983 */ /* 0x001ea20000300800 */
[----:B-1----:R-:W-:-:S02]  /*5410*/  SHF.R.U32.HI R24, RZ, 0x2, R3 ;  /* 0x00000002ff187819 */ /* 0x002fc40000011603 */
[----:B------:R-:W-:Y:S02]  /*5420*/  LOP3.LUT R26, R3, 0x60, RZ, 0xc0, !PT ;  /* 0x00000060031a7812 */ /* 0x000fe400078ec0ff */
[----:B------:R-:W-:Y:S02]  /*5430*/  SHF.R.U32.HI R27, RZ, 0x7, R3 ;  /* 0x00000007ff1b7819 */ /* 0x000fe40000011603 */
[----:B------:R-:W-:Y:S02]  /*5440*/  LOP3.LUT R25, R24, 0x7, RZ, 0xc0, !PT ;  /* 0x0000000718197812 */ /* 0x000fe400078ec0ff */
[----:B------:R-:W-:Y:S02]  /*5450*/  SHF.R.U32.HI R26, RZ, 0x1, R26 ;  /* 0x00000001ff1a7819 */ /* 0x000fe4000001161a */
[----:B------:R-:W-:Y:S02]  /*5460*/  LOP3.LUT R24, R27, 0x1, RZ, 0xc0, !PT ;  /* 0x000000011b187812 */ /* 0x000fe400078ec0ff */
[----:B------:R-:W-:-:S03]  /*5470*/  IADD3 R27, RZ, -R26, -R25 ;  /* 0x8000001aff1b7210 */ /* 0x000fc60007ffe819 */
[C---:B------:R-:W-:Y:S02]  /*5480*/  IMAD.SHL.U32 R30, R24.reuse, 0x40, RZ ;  /* 0x00000040181e7824 */ /* 0x040fe400078e00ff */
[----:B------:R-:W-:Y:S01]  /*5490*/  IMAD R29, R24, -0x40, R27 ;  /* 0xffffffc0181d7824 */ /* 0x000fe200078e021b */
[C---:B------:R-:W-:Y:S01]  /*54a0*/  LOP3.LUT R24, R3.reuse, 0x3, RZ, 0xc0, !PT ;  /* 0x0000000303187812 */ /* 0x040fe200078ec0ff */
[----:B------:R-:W-:Y:S01]  /*54b0*/  IMAD.SHL.U32 R27, R3, 0x2, RZ ;  /* 0x00000002031b7824 */ /* 0x000fe200078e00ff */
[----:B------:R-:W-:Y:S01]  /*54c0*/  LOP3.LUT R25, R30, 0x40, R25, 0xe2, !PT ;  /* 0x000000401e197812 */ /* 0x000fe200078ee219 */
[----:B------:R0:W5:Y:S03]  /*54d0*/  LDL.LU R3, [R1+0x8c] ;  /* 0x00008c0001037983 */ /* 0x0001660000300800 */
[----:B------:R-:W-:Y:S01]  /*54e0*/  LOP3.LUT R27, R27, 0x6, RZ, 0xc0, !PT ;  /* 0x000000061b1b7812 */ /* 0x000fe200078ec0ff */
[----:B---3--:R-:W-:-:S02]  /*54f0*/  IMAD R24, R24, -0x2, R28 ;  /* 0xfffffffe18187824 */ /* 0x008fc400078e021c */
[C---:B----4-:R-:W-:Y:S02]  /*5500*/  IMAD.SHL.U32 R32, R2.reuse, 0x80, RZ ;  /* 0x0000008002207824 */ /* 0x050fe400078e00ff */
[----:B------:R-:W-:Y:S02]  /*5510*/  IMAD.WIDE R30, R2, 0x80, RZ ;  /* 0x00000080021e7825 */ /* 0x000fe400078e02ff */
[----:B------:R0:W5:Y:S02]  /*5520*/  LDL.LU R2, [R1+0x88] ;  /* 0x0000880001027983 */ /* 0x0001640000300800 */
[----:B--2---:R-:W-:-:S05]  /*5530*/  IMAD.SHL.U32 R35, R0, 0x100, RZ ;  /* 0x0000010000237824 */ /* 0x004fca00078e00ff */
[----:B------:R-:W-:Y:S02]  /*5540*/  ISETP.GE.AND P1, PT, R35, R28, PT ;  /* 0x0000001c2300720c */ /* 0x000fe40003f26270 */
[----:B------:R-:W-:Y:S02]  /*5550*/  PRMT R28, R27, 0x6540, R0 ;  /* 0x000065401b1c7816 */ /* 0x000fe40000000000 */
[----:B------:R0:W5:Y:S01]  /*5560*/  LDL.LU R0, [R1+0x84] ;  /* 0x0000840001007983 */ /* 0x0001620000300800 */
[C---:B------:R-:W-:Y:S02]  /*5570*/  ISETP.GE.OR P1, PT, R32.reuse, UR6, P1 ;  /* 0x0000000620007c0c */ /* 0x040fe40008f26670 */
[----:B------:R-:W-:Y:S01]  /*5580*/  IADD3 R38, -R32, UR6, R29 ;  /* 0x0000000620267c10 */ /* 0x000fe2000fffe11d */
[----:B------:R-:W-:Y:S01]  /*5590*/  IMAD.IADD R35, R24, 0x1, -R35 ;  /* 0x0000000118237824 */ /* 0x000fe200078e0a23 */
[----:B------:R-:W-:Y:S01]  /*55a0*/  LOP3.LUT R39, R30, R25, R26, 0xfe, !PT ;  /* 0x000000191e277212 */ /* 0x000fe200078efe1a */
[----:B------:R-:W-:-:S08]  /*55b0*/  IMAD.MOV.U32 R34, RZ, RZ, -0x1 ;  /* 0xffffffffff227424 */ /* 0x000fd000078e00ff */
[----:B0-----:R-:W-:Y:S05]  /*55c0*/  @P1 BRA `(.L_x_35) ;  /* 0x0000008c00ac1947 */ /* 0x001fea0003800000 */
[----:B------:R-:W0:Y:S01]  /*55d0*/  LDC.64 R26, c[0x0][0x5c8] ;  /* 0x00017200ff1a7b82 */ /* 0x000e220000000a00 */
[----:B------:R-:W-:Y:S01]  /*55e0*/  USHF.R.S32.HI UR7, URZ, 0x1f, UR22 ;  /* 0x0000001f3f077899 */ /* 0x000fe20008011416 */
[--C-:B------:R-:W-:Y:S01]  /*55f0*/  SHF.R.S32.HI R29, RZ, 0x1f, R28.reuse ;  /* 0x0000001fff1d7819 */ /* 0x100fe2000001141c */
[----:B------:R-:W-:Y:S01]  /*5600*/  ULDC.64 UR8, c[0x0][0x5d0] ;  /* 0x0001740000087ab9 */ /* 0x000fe20000000a00 */
[----:B------:R-:W-:Y:S01]  /*5610*/  BSSY B0, `(.L_x_35) ;  /* 0x00008e6000007945 */ /* 0x000fe20003800000 */
[----:B------:R-:W-:Y:S02]  /*5620*/  UIMAD UR6, UR7, UR8, URZ ;  /* 0x00000008070672a4 */ /* 0x000fe4000f8e023f */
[----:B------:R-:W-:Y:S02]  /*5630*/  IMAD.U32 R25, RZ, RZ, UR8 ;  /* 0x00000008ff197e24 */ /* 0x000fe4000f8e00ff */
[----:B------:R-:W-:Y:S02]  /*5640*/  UIMAD UR6, UR22, UR9, UR6 ;  /* 0x00000009160672a4 */ /* 0x000fe4000f8e0206 */
[----:B------:R-:W-:Y:S01]  /*5650*/  IMAD.WIDE.U32 R24, R25, UR22, R28 ;  /* 0x0000001619187c25 */ /* 0x000fe2000f8e001c */
[----:B------:R-:W-:-:S03]  /*5660*/  ULDC.64 UR8, c[0x0][0x5c0] ;  /* 0x0001700000087ab9 */ /* 0x000fc60000000a00 */
[----:B------:R-:W-:Y:S02]  /*5670*/  VIADD R25, R25, UR6 ;  /* 0x0000000619197c36 */ /* 0x000fe40008000000 */
[-C--:B0-----:R-:W-:Y:S02]  /*5680*/  IMAD R32, R31, R26.reuse, RZ ;  /* 0x0000001a1f207224 */ /* 0x081fe400078e02ff */
[----:B------:R-:W-:-:S04]  /*5690*/  IMAD.WIDE.U32 R24, R39, R26, R24 ;  /* 0x0000001a27187225 */ /* 0x000fc800078e0018 */
[----:B------:R-:W-:-:S04]  /*56a0*/  IMAD R33, R39, R27, R32 ;  /* 0x0000001b27217224 */ /* 0x000fc800078e0220 */
[----:B------:R-:W-:Y:S01]  /*56b0*/  IMAD.IADD R32, R25, 0x1, R33 ;  /* 0x0000000119207824 */ /* 0x000fe200078e0221 */
[----:B------:R-:W-:Y:S02]  /*56c0*/  LEA R25, P1, R26, R24, 0x3 ;  /* 0x000000181a197211 */ /* 0x000fe400078218ff */
[----:B------:R-:W-:Y:S02]  /*56d0*/  IADD3 R24, P2, R24, UR8, RZ ;  /* 0x0000000818187c10 */ /* 0x000fe4000ff5e0ff */
[----:B------:R-:W-:Y:S02]  /*56e0*/  LEA.HI.X R27, R26, R32, R27, 0x3, P1 ;  /* 0x000000201a1b7211 */ /* 0x000fe400008f1c1b */
[----:B------:R-:W-:Y:S02]  /*56f0*/  FSETP.NEU.AND P1, PT, RZ, UR21, PT ;  /* 0x00000015ff007c0b */ /* 0x000fe4000bf2d000 */
[----:B------:R-:W-:Y:S02]  /*5700*/  IADD3 R26, P4, R25, UR8, RZ ;  /* 0x00000008191a7c10 */ /* 0x000fe4000ff9e0ff */
[----:B------:R-:W-:-:S02]  /*5710*/  IADD3.X R25, R32, UR9, RZ, P2, !PT ;  /* 0x0000000920197c10 */ /* 0x000fc400097fe4ff */
[----:B------:R-:W-:-:S07]  /*5720*/  IADD3.X R27, R27, UR9, RZ, P4, !PT ;  /* 0x000000091b1b7c10 */ /* 0x000fce000a7fe4ff */
[----:B------:R-:W-:Y:S05]  /*5730*/  @!P1 BRA `(.L_x_36) ;  /* 0x0000006800d49947 */ /* 0x000fea0003800000 */
[----:B------:R-:W-:Y:S01]  /*5740*/  ULDC.64 UR8, c[0x0][0x5b8] ;  /* 0x00016e0000087ab9 */ /* 0x000fe20000000a00 */
[----:B------:R-:W-:Y:S01]  /*5750*/  ISETP.GE.AND P1, PT, R38, 0x1, PT ;  /* 0x000000012600780c */ /* 0x000fe20003f26270 */
[----:B------:R-:W-:Y:S02]  /*5760*/  UIMAD UR6, UR7, UR8, URZ ;  /* 0x00000008070672a4 */ /* 0x000fe4000f8e023f */
[----:B------:R-:W-:Y:S01]  /*5770*/  IMAD.U32 R33, RZ, RZ, UR8 ;  /* 0x00000008ff217e24 */ /* 0x000fe2000f8e00ff */
[----:B------:R-:W-:Y:S01]  /*5780*/  BSSY B1, `(.L_x_37) ;  /* 0x0000010000017945 */ /* 0x000fe20003800000 */
[----:B------:R-:W-:Y:S01]  /*5790*/  ISETP.LT.OR P5, PT, R35, 0x1, !P1 ;  /* 0x000000012300780c */ /* 0x000fe20004fa1670 */
[----:B------:R-:W-:Y:S02]  /*57a0*/  UIMAD UR6, UR22, UR9, UR6 ;  /* 0x00000009160672a4 */ /* 0x000fe4000f8e0206 */
[----:B------:R-:W-:Y:S01]  /*57b0*/  IMAD.WIDE.U32 R28, R33, UR22, R28 ;  /* 0x00000016211c7c25 */ /* 0x000fe2000f8e001c */
[----:B------:R-:W-:-:S03]  /*57c0*/  ULDC.64 UR8, c[0x0][0x5a8] ;  /* 0x00016a0000087ab9 */ /* 0x000fc60000000a00 */
[----:B------:R-:W-:Y:S02]  /*57d0*/  IMAD.MOV.U32 R32, RZ, RZ, R28 ;  /* 0x000000ffff207224 */ /* 0x000fe400078e001c */
[----:B------:R-:W-:Y:S01]  /*57e0*/  VIADD R33, R29, UR6 ;  /* 0x000000061d217c36 */ /* 0x000fe20008000000 */
[----:B------:R-:W-:Y:S02]  /*57f0*/  ULDC.64 UR6, c[0x0][0x5b0] ;  /* 0x00016c0000067ab9 */ /* 0x000fe40000000a00 */
[----:B------:R-:W-:Y:S02]  /*5800*/  IMAD R36, R31, UR6, RZ ;  /* 0x000000061f247c24 */ /* 0x000fe4000f8e02ff */
[----:B------:R-:W-:-:S04]  /*5810*/  IMAD.WIDE.U32 R28, R39, UR6, R32 ;  /* 0x00000006271c7c25 */ /* 0x000fc8000f8e0020 */
[--C-:B------:R-:W-:Y:S01]  /*5820*/  IMAD R37, R39, UR7, R36.reuse ;  /* 0x0000000727257c24 */ /* 0x100fe2000f8e0224 */
[----:B------:R-:W-:Y:S02]  /*5830*/  IADD3 R28, P2, R28, UR8, RZ ;  /* 0x000000081c1c7c10 */ /* 0x000fe4000ff5e0ff */
[----:B------:R-:W-:Y:S02]  /*5840*/  PRMT R36, RZ, 0x7610, R36 ;  /* 0x00007610ff247816 */ /* 0x000fe40000000024 */
[----:B------:R-:W-:Y:S01]  /*5850*/  IADD3.X R29, R29, UR9, R37, P2, !PT ;  /* 0x000000091d1d7c10 */ /* 0x000fe200097fe425 */
[----:B------:R-:W-:Y:S08]  /*5860*/  @P5 BRA `(.L_x_38) ;  /* 0x0000000000045947 */ /* 0x000ff00003800000 */
[----:B------:R0:W5:Y:S02]  /*5870*/  LDG.E.U8 R36, desc[UR18][R28.64] ;  /* 0x000000121c247981 */ /* 0x000164000c1e1100 */
.L_x_38:
[----:B------:R-:W-:Y:S05]  /*5880*/  BSYNC B1 ;  /* 0x0000000000017941 */ /* 0x000fea0003800000 */
.L_x_37:
[----:B-----5:R-:W-:Y:S01]  /*5890*/  LOP3.LUT R36, R36, 0xff, RZ, 0xc0, !PT ;  /* 0x000000ff24247812 */ /* 0x020fe200078ec0ff */
[----:B------:R-:W-:Y:S01]  /*58a0*/  BSSY B1, `(.L_x_39) ;  /* 0x000000b000017945 */ /* 0x000fe20003800000 */
[----:B------:R-:W-:Y:S02]  /*58b0*/  ISETP.LT.OR P4, PT, R35, 0x2, !P1 ;  /* 0x000000022300780c */ /* 0x000fe40004f81670 */
[----:B------:R-:W-:-:S05]  /*58c0*/  F2FP.F16.E5M2.UNPACK_B R36, R36 ;  /* 0x00000024ff24723e */ /* 0x000fca00020004ff */
[----:B------:R-:W-:-:S05]  /*58d0*/  HADD2.F32 R36, -RZ, R36.H0_H0 ;  /* 0x20000024ff247230 */ /* 0x000fca0000004100 */
[----:B------:R-:W-:Y:S01]  /*58e0*/  FMUL R37, R36, UR21 ;  /* 0x0000001524257c20 */ /* 0x000fe20008400000 */
[----:B------:R-:W-:-:S03]  /*58f0*/  PRMT R36, RZ, 0x7610, R36 ;  /* 0x00007610ff247816 */ /* 0x000fc60000000024 */
[----:B------:R-:W-:-:S05]  /*5900*/  FFMA R37, R228, UR20, R37 ;  /* 0x00000014e4257c23 */ /* 0x000fca0008000025 */
[----:B------:R-:W-:-:S05]  /*5910*/  F2FP.SATFINITE.E5M2.F32.PACK_AB_MERGE_C R37, RZ, R37, RZ ;  /* 0x00000025ff25723e */ /* 0x000fca00048060ff */
[----:B------:R1:W-:Y:S01]  /*5920*/  @!P5 STG.E.U8 desc[UR18][R24.64], R37 ;  /* 0x000000251800d986 */ /* 0x0003e2000c101112 */
[----:B------:R-:W-:Y:S05]  /*5930*/  @P4 BRA `(.L_x_40) ;  /* 0x0000000000044947 */ /* 0x000fea0003800000 */
[----:B------:R2:W5:Y:S02]  /*5940*/  LDG.E.U8 R36, desc[UR18][R28.64+0x1] ;  /* 0x000001121c247981 */ /* 0x000564000c1e1100 */
.L_x_40:
[----:B------:R-:W-:Y:S05]  /*5950*/  BSYNC B1 ;  /* 0x0000000000017941 */ /* 0x000fea0003800000 */
.L_x_39:
[----:B-----5:R-:W-:Y:S01]  /*5960*/  LOP3.LUT R36, R36, 0xff, RZ, 0xc0, !PT ;  /* 0x000000ff24247812 */ /* 0x020fe200078ec0ff */
[----:B------:R-:W-:Y:S01]  /*5970*/  BSSY B1, `(.L_x_41) ;  /* 0x0000013000017945 */ /* 0x000fe20003800000 */
[----:B-1----:R-:W-:Y:S02]  /*5980*/  IADD3 R37, P2, R39, 0x8, RZ ;  /* 0x0000000827257810 */ /* 0x002fe40007f5e0ff */
[----:B------:R-:W-:-:S03]  /*5990*/  F2FP.F16.E5M2.UNPACK_B R36, R36 ;  /* 0x00000024ff24723e */ /* 0x000fc600020004ff */
[----:B------:R-:W-:Y:S01]  /*59a0*/  IMAD.X R30, RZ, RZ, R31, P2 ;  /* 0x000000ffff1e7224 */ /* 0x000fe200010e061f */
[----:B------:R-:W-:Y:S01]  /*59b0*/  ISETP.GE.AND P2, PT, R38, 0x9, PT ;  /* 0x000000092600780c */ /* 0x000fe20003f46270 */
[----:B------:R-:W-:Y:S02]  /*59c0*/  HADD2.F32 R36, -RZ, R36.H0_H0 ;  /* 0x20000024ff247230 */ /* 0x000fe40000004100 */
[----:B------:R-:W-:Y:S01]  /*59d0*/  IMAD R30, R30, UR6, RZ ;  /* 0x000000061e1e7c24 */ /* 0x000fe2000f8e02ff */
[----:B------:R-:W-:Y:S01]  /*59e0*/  ISETP.LT.OR P5, PT, R35, 0x1, !P2 ;  /* 0x000000012300780c */ /* 0x000fe200057a1670 */
[----:B------:R-:W-:-:S04]  /*59f0*/  IMAD.WIDE.U32 R32, R37, UR6, R32 ;  /* 0x0000000625207c25 */ /* 0x000fc8000f8e0020 */
[----:B------:R-:W-:Y:S01]  /*5a00*/  FMUL R36, R36, UR21 ;  /* 0x0000001524247c20 */ /* 0x000fe20008400000 */
[----:B------:R-:W-:-:S03]  /*5a10*/  IMAD R37, R37, UR7, R30 ;  /* 0x0000000725257c24 */ /* 0x000fc6000f8e021e */
[----:B------:R-:W-:Y:S01]  /*5a20*/  FFMA R36, R227, UR20, R36 ;  /* 0x00000014e3247c23 */ /* 0x000fe20008000024 */
[----:B------:R-:W-:Y:S02]  /*5a30*/  IADD3 R30, P6, R32, UR8, RZ ;  /* 0x00000008201e7c10 */ /* 0x000fe4000ffde0ff */
[----:B------:R-:W-:Y:S02]  /*5a40*/  PRMT R32, RZ, 0x7610, R32 ;  /* 0x00007610ff207816 */ /* 0x000fe40000000020 */
[----:B------:R-:W-:Y:S02]  /*5a50*/  F2FP.SATFINITE.E5M2.F32.PACK_AB_MERGE_C R39, RZ, R36, RZ ;  /* 0x00000024ff27723e */ /* 0x000fe400048060ff */
[----:B------:R-:W-:-:S03]  /*5a60*/  IADD3.X R31, R33, UR9, R37, P6, !PT ;  /* 0x00000009211f7c10 */ /* 0x000fc6000b7fe425 */
[----:B------:R1:W-:Y:S01]  /*5a70*/  @!P4 STG.E.U8 desc[UR18][R24.64+0x1], R39 ;  /* 0x000001271800c986 */ /* 0x0003e2000c101112 */
[----:B------:R-:W-:Y:S05]  /*5a80*/  @P5 BRA `(.L_x_42) ;  /* 0x0000000000045947 */ /* 0x000fea0003800000 */
[----:B------:R3:W5:Y:S02]  /*5a90*/  LDG.E.U8 R32, desc[UR18][R30.64] ;  /* 0x000000121e207981 */ /* 0x000764000c1e1100 */
.L_x_42:
[----:B------:R-:W-:Y:S05]  /*5aa0*/  BSYNC B1 ;  /* 0x0000000000017941 */ /* 0x000fea0003800000 */
.L_x_41:
        /* <DEDUP_REMOVED lines=12> */
.L_x_44:
[----:B------:R-:W-:Y:S05]  /*5b70*/  BSYNC B1 ;  /* 0x0000000000017941 */ /* 0x000fea0003800000 */
.L_x_43:
[----:B-----5:R-:W-:Y:S01]  /*5b80*/  LOP3.LUT R32, R32, 0xff, RZ, 0xc0, !PT ;  /* 0x000000ff20207812 */ /* 0x020fe200078ec0ff */
[----:B------:R-:W-:Y:S01]  /*5b90*/  BSSY B1, `(.L_x_45) ;  /* 0x000000b000017945 */ /* 0x000fe20003800000 */
[----:B------:R-:W-:Y:S02]  /*5ba0*/  ISETP.LT.OR P5, PT, R35, 0x9, !P1 ;  /* 0x000000092300780c */ /* 0x000fe40004fa1670 */
[----:B------:R-:W-:-:S05]  /*5bb0*/  F2FP.F16.E5M2.UNPACK_B R32, R32 ;  /* 0x00000020ff20723e */ /* 0x000fca00020004ff */
[----:B------:R-:W-:-:S05]  /*5bc0*/  HADD2.F32 R32, -RZ, R32.H0_H0 ;  /* 0x20000020ff207230 */ /* 0x000fca0000004100 */
[----:B------:R-:W-:-:S04]  /*5bd0*/  FMUL R32, R32, UR21 ;  /* 0x0000001520207c20 */ /* 0x000fc80008400000 */
[----:B------:R-:W-:-:S05]  /*5be0*/  FFMA R32, R225, UR20, R32 ;  /* 0x00000014e1207c23 */ /* 0x000fca0008000020 */
[----:B----4-:R-:W-:Y:S02]  /*5bf0*/  F2FP.SATFINITE.E5M2.F32.PACK_AB_MERGE_C R33, RZ, R32, RZ ;  /* 0x00000020ff21723e */ /* 0x010fe400048060ff */
[----:B------:R-:W-:-:S03]  /*5c00*/  PRMT R32, RZ, 0x7610, R32 ;  /* 0x00007610ff207816 */ /* 0x000fc60000000020 */
[----:B------:R4:W-:Y:S01]  /*5c10*/  @!P4 STG.E.U8 desc[UR18][R26.64+0x1], R33 ;  /* 0x000001211a00c986 */ /* 0x0009e2000c101112 */
[----:B------:R-:W-:Y:S05]  /*5c20*/  @P5 BRA `(.L_x_46) ;  /* 0x0000000000045947 */ /* 0x000fea0003800000 */
[----:B------:R0:W5:Y:S02]  /*5c30*/  LDG.E.U8 R32, desc[UR18][R28.64+0x8] ;  /* 0x000008121c207981 */ /* 0x000164000c1e1100 */
.L_x_46:
[----:B------:R-:W-:Y:S05]  /*5c40*/  BSYNC B1 ;  /* 0x0000000000017941 */ /* 0x000fea0003800000 */
.L_x_45:
[----:B-----5:R-:W-:Y:S01]  /*5c50*/  LOP3.LUT R32, R32, 0xff, RZ, 0xc0, !PT ;  /* 0x000000ff20207812 */ /* 0x020fe200078ec0ff */
[----:B------:R-:W-:Y:S01]  /*5c60*/  BSSY B1, `(.L_x_47) ;  /* 0x000000b000017945 */ /* 0x000fe20003800000 */
[----:B------:R-:W-:Y:S02]  /*5c70*/  ISETP.LT.OR P4, PT, R35, 0xa, !P1 ;  /* 0x0000000a2300780c */ /* 0x000fe40004f81670 */
[----:B------:R-:W-:-:S05]  /*5c80*/  F2FP.F16.E5M2.UNPACK_B R32, R32 ;  /* 0x00000020ff20723e */ /* 0x000fca00020004ff */
[----:B------:R-:W-:-:S05]  /*5c90*/  HADD2.F32 R32, -RZ, R32.H0_H0 ;  /* 0x20000020ff207230 */ /* 0x000fca0000004100 */
[----:B----4-:R-:W-:Y:S01]  /*5ca0*/  FMUL R33, R32, UR21 ;  /* 0x0000001520217c20 */ /* 0x010fe20008400000 */
[----:B------:R-:W-:-:S03]  /*5cb0*/  PRMT R32, RZ, 0x7610, R32 ;  /* 0x00007610ff207816 */ /* 0x000fc60000000020 */
[----:B------:R-:W-:-:S05]  /*5cc0*/  FFMA R33, R224, UR20, R33 ;  /* 0x00000014e0217c23 */ /* 0x000fca0008000021 */
[----:B------:R-:W-:-:S05]  /*5cd0*/  F2FP.SATFINITE.E5M2.F32.PACK_AB_MERGE_C R33, RZ, R33, RZ ;  /* 0x00000021ff21723e */ /* 0x000fca00048060ff */
[----:B------:R4:W-:Y:S01]  /*5ce0*/  @!P5 STG.E.U8 desc[UR18][R24.64+0x8], R33 ;  /* 0x000008211800d986 */ /* 0x0009e2000c101112 */
[----:B------:R-:W-:Y:S05]  /*5cf0*/  @P4 BRA `(.L_x_48) ;  /* 0x0000000000044947 */ /* 0x000fea0003800000 */
[----:B------:R0:W5:Y:S02]  /*5d00*/  LDG.E.U8 R32, desc[UR18][R28.64+0x9] ;  /* 0x000009121c207981 */ /* 0x000164000c1e1100 */
.L_x_48:
[----:B------:R-:W-:Y:S05]  /*5d10*/  BSYNC B1 ;  /* 0x0000000000017941 */ /* 0x000fea0003800000 */
.L_x_47:
        /* <DEDUP_REMOVED lines=12> */
.L_x_50:
[----:B------:R-:W-:Y:S05]  /*5de0*/  BSYNC B1 ;  /* 0x0000000000017941 */ /* 0x000fea0003800000 */
.L_x_49:
        /* <DEDUP_REMOVED lines=12> */
.L_x_52:
[----:B------:R-:W-:Y:S05]  /*5eb0*/  BSYNC B1 ;  /* 0x0000000000017941 */ /* 0x000fea0003800000 */
.L_x_51:
        /* <DEDUP_REMOVED lines=12> */
.L_x_54:
[----:B------:R-:W-:Y:S05]  /*5f80*/  BSYNC B1 ;  /* 0x0000000000017941 */ /* 0x000fea0003800000 */
.L_x_53:
        /* <DEDUP_REMOVED lines=12> */
.L_x_56:
[----:B------:R-:W-:Y:S05]  /*6050*/  BSYNC B1 ;  /* 0x0000000000017941 */ /* 0x000fea0003800000 */
.L_x_55:
        /* <DEDUP_REMOVED lines=12> */
.L_x_58:
[----:B------:R-:W-:Y:S05]  /*6120*/  BSYNC B1 ;  /* 0x0000000000017941 */ /* 0x000fea0003800000 */
.L_x_57:
        /* <DEDUP_REMOVED lines=12> */
.L_x_60:
[----:B------:R-:W-:Y:S05]  /*61f0*/  BSYNC B1 ;  /* 0x0000000000017941 */ /* 0x000fea0003800000 */
.L_x_59:
        /* <DEDUP_REMOVED lines=12> */
.L_x_62:
[----:B------:R-:W-:Y:S05]  /*62c0*/  BSYNC B1 ;  /* 0x0000000000017941 */ /* 0x000fea0003800000 */
.L_x_61:
        /* <DEDUP_REMOVED lines=12> */
.L_x_64:
[----:B------:R-:W-:Y:S05]  /*6390*/  BSYNC B1 ;  /* 0x0000000000017941 */ /* 0x000fea0003800000 */
.L_x_63:
        /* <DEDUP_REMOVED lines=12> */
.L_x_66:
[----:B------:R-:W-:Y:S05]  /*6460*/  BSYNC B1 ;  /* 0x0000000000017941 */ /* 0x000fea0003800000 */
.L_x_65:
        /* <DEDUP_REMOVED lines=12> */
.L_x_68:
[----:B------:R-:W-:Y:S05]  /*6530*/  BSYNC B1 ;  /* 0x0000000000017941 */ /* 0x000fea0003800000 */
.L_x_67:
        /* <DEDUP_REMOVED lines=12> */
.L_x_70:
[----:B------:R-:W-:Y:S05]  /*6600*/  BSYNC B1 ;  /* 0x0000000000017941 */ /* 0x000fea0003800000 */
.L_x_69:
        /* <DEDUP_REMOVED lines=12> */
.L_x_72:
[----:B------:R-:W-:Y:S05]  /*66d0*/  BSYNC B1 ;  /* 0x0000000000017941 */ /* 0x000fea0003800000 */
.L_x_71:
        /* <DEDUP_REMOVED lines=12> */
.L_x_74:
[----:B------:R-:W-:Y:S05]  /*67a0*/  BSYNC B1 ;  /* 0x0000000000017941 */ /* 0x000fea0003800000 */
.L_x_73:
        /* <DEDUP_REMOVED lines=12> */
.L_x_76:
[----:B------:R-:W-:Y:S05]  /*6870*/  BSYNC B1 ;  /* 0x0000000000017941 */ /* 0x000fea0003800000 */
.L_x_75:
        /* <DEDUP_REMOVED lines=12> */
.L_x_78:
[----:B------:R-:W-:Y:S05]  /*6940*/  BSYNC B1 ;  /* 0x0000000000017941 */ /* 0x000fea0003800000 */
.L_x_77:
        /* <DEDUP_REMOVED lines=12> */
.L_x_80:
[----:B------:R-:W-:Y:S05]  /*6a10*/  BSYNC B1 ;  /* 0x0000000000017941 */ /* 0x000fea0003800000 */
.L_x_79:
        /* <DEDUP_REMOVED lines=12> */
.L_x_82:
[----:B------:R-:W-:Y:S05]  /*6ae0*/  BSYNC B1 ;  /* 0x0000000000017941 */ /* 0x000fea0003800000 */
.L_x_81:
        /* <DEDUP_REMOVED lines=12> */
.L_x_84:
[----:B------:R-:W-:Y:S05]  /*6bb0*/  BSYNC B1 ;  /* 0x0000000000017941 */ /* 0x000fea0003800000 */
.L_x_83:
        /* <DEDUP_REMOVED lines=12> */
.L_x_86:
[----:B------:R-:W-:Y:S05]  /*6c80*/  BSYNC B1 ;  /* 0x0000000000017941 */ /* 0x000fea0003800000 */
.L_x_85:
        /* <DEDUP_REMOVED lines=12> */
.L_x_88:
[----:B------:R-:W-:Y:S05]  /*6d50*/  BSYNC B1 ;  /* 0x0000000000017941 */ /* 0x000fea0003800000 */
.L_x_87:
        /* <DEDUP_REMOVED lines=12> */
.L_x_90:
[----:B------:R-:W-:Y:S05]  /*6e20*/  BSYNC B1 ;  /* 0x0000000000017941 */ /* 0x000fea0003800000 */
.L_x_89:
        /* <DEDUP_REMOVED lines=12> */
.L_x_92:
[----:B------:R-:W-:Y:S05]  /*6ef0*/  BSYNC B1 ;  /* 0x0000000000017941 */ /* 0x000fea0003800000 */
.L_x_91:
        /* <DEDUP_REMOVED lines=12> */
.L_x_94:
[----:B------:R-:W-:Y:S05]  /*6fc0*/  BSYNC B1 ;  /* 0x0000000000017941 */ /* 0x000fea0003800000 */
.L_x_93:
        /* <DEDUP_REMOVED lines=12> */
.L_x_96:
[----:B------:R-:W-:Y:S05]  /*7090*/  BSYNC B1 ;  /* 0x0000000000017941 */ /* 0x000fea0003800000 */
.L_x_95:
        /* <DEDUP_REMOVED lines=12> */
.L_x_98:
[----:B------:R-:W-:Y:S05]  /*7160*/  BSYNC B1 ;  /* 0x0000000000017941 */ /* 0x000fea0003800000 */
.L_x_97:
        /* <DEDUP_REMOVED lines=12> */
.L_x_100:
[----:B------:R-:W-:Y:S05]  /*7230*/  BSYNC B1 ;  /* 0x0000000000017941 */ /* 0x000fea0003800000 */
.L_x_99:
        /* <DEDUP_REMOVED lines=12> */
.L_x_102:
[----:B------:R-:W-:Y:S05]  /*7300*/  BSYNC B1 ;  /* 0x0000000000017941 */ /* 0x000fea0003800000 */
.L_x_101:
        /* <DEDUP_REMOVED lines=12> */
.L_x_104:
[----:B------:R-:W-:Y:S05]  /*73d0*/  BSYNC B1 ;  /* 0x0000000000017941 */ /* 0x000fea0003800000 */
.L_x_103:
        /* <DEDUP_REMOVED lines=12> */
.L_x_106:
[----:B------:R-:W-:Y:S05]  /*74a0*/  BSYNC B1 ;  /* 0x0000000000017941 */ /* 0x000fea0003800000 */
.L_x_105:
        /* <DEDUP_REMOVED lines=12> */
.L_x_108:
[----:B------:R-:W-:Y:S05]  /*7570*/  BSYNC B1 ;  /* 0x0000000000017941 */ /* 0x000fea0003800000 */
.L_x_107:
        /* <DEDUP_REMOVED lines=12> */
.L_x_110:
[----:B------:R-:W-:Y:S05]  /*7640*/  BSYNC B1 ;  /* 0x0000000000017941 */ /* 0x000fea0003800000 */
.L_x_109:
        /* <DEDUP_REMOVED lines=12> */
.L_x_112:
[----:B------:R-:W-:Y:S05]  /*7710*/  BSYNC B1 ;  /* 0x0000000000017941 */ /* 0x000fea0003800000 */
.L_x_111:
        /* <DEDUP_REMOVED lines=12> */
.L_x_114:
[----:B------:R-:W-:Y:S05]  /*77e0*/  BSYNC B1 ;  /* 0x0000000000017941 */ /* 0x000fea0003800000 */
.L_x_113:
        /* <DEDUP_REMOVED lines=12> */
.L_x_116:
[----:B------:R-:W-:Y:S05]  /*78b0*/  BSYNC B1 ;  /* 0x0000000000017941 */ /* 0x000fea0003800000 */
.L_x_115:
        /* <DEDUP_REMOVED lines=12> */
.L_x_118:
[----:B------:R-:W-:Y:S05]  /*7980*/  BSYNC B1 ;  /* 0x0000000000017941 */ /* 0x000fea0003800000 */
.L_x_117:
        /* <DEDUP_REMOVED lines=12> */
.L_x_120:
[----:B------:R-:W-:Y:S05]  /*7a50*/  BSYNC B1 ;  /* 0x0000000000017941 */ /* 0x000fea0003800000 */
.L_x_119:
        /* <DEDUP_REMOVED lines=12> */
.L_x_122:
[----:B------:R-:W-:Y:S05]  /*7b20*/  BSYNC B1 ;  /* 0x0000000000017941 */ /* 0x000fea0003800000 */
.L_x_121:
        /* <DEDUP_REMOVED lines=12> */
.L_x_124:
[----:B------:R-:W-:Y:S05]  /*7bf0*/  BSYNC B1 ;  /* 0x0000000000017941 */ /* 0x000fea0003800000 */
.L_x_123:
        /* <DEDUP_REMOVED lines=12> */
.L_x_126:
[----:B------:R-:W-:Y:S05]  /*7cc0*/  BSYNC B1 ;  /* 0x0000000000017941 */ /* 0x000fea0003800000 */
.L_x_125:
        /* <DEDUP_REMOVED lines=12> */
.L_x_128:
[----:B------:R-:W-:Y:S05]  /*7d90*/  BSYNC B1 ;  /* 0x0000000000017941 */ /* 0x000fea0003800000 */
.L_x_127:
        /* <DEDUP_REMOVED lines=12> */
.L_x_130:
[----:B------:R-:W-:Y:S05]  /*7e60*/  BSYNC B1 ;  /* 0x0000000000017941 */ /* 0x000fea0003800000 */
.L_x_129:
        /* <DEDUP_REMOVED lines=12> */
.L_x_132:
[----:B------:R-:W-:Y:S05]  /*7f30*/  BSYNC B1 ;  /* 0x0000000000017941 */ /* 0x000fea0003800000 */
.L_x_131:
        /* <DEDUP_REMOVED lines=12> */
.L_x_134:
[----:B------:R-:W-:Y:S05]  /*8000*/  BSYNC B1 ;  /* 0x0000000000017941 */ /* 0x000fea0003800000 */
.L_x_133:
        /* <DEDUP_REMOVED lines=12> */
.L_x_136:
[----:B------:R-:W-:Y:S05]  /*80d0*/  BSYNC B1 ;  /* 0x0000000000017941 */ /* 0x000fea0003800000 */
.L_x_135:
        /* <DEDUP_REMOVED lines=12> */
.L_x_138:
[----:B------:R-:W-:Y:S05]  /*81a0*/  BSYNC B1 ;  /* 0x0000000000017941 */ /* 0x000fea0003800000 */
.L_x_137:
        /* <DEDUP_REMOVED lines=12> */
.L_x_140:
[----:B------:R-:W-:Y:S05]  /*8270*/  BSYNC B1 ;  /* 0x0000000000017941 */ /* 0x000fea0003800000 */
.L_x_139:
        /* <DEDUP_REMOVED lines=12> */
.L_x_142:
[----:B------:R-:W-:Y:S05]  /*8340*/  BSYNC B1 ;  /* 0x0000000000017941 */ /* 0x000fea0003800000 */
.L_x_141:
        /* <DEDUP_REMOVED lines=12> */
.L_x_144:
[----:B------:R-:W-:Y:S05]  /*8410*/  BSYNC B1 ;  /* 0x0000000000017941 */ /* 0x000fea0003800000 */
.L_x_143:
        /* <DEDUP_REMOVED lines=12> */
.L_x_146:
[----:B------:R-:W-:Y:S05]  /*84e0*/  BSYNC B1 ;  /* 0x0000000000017941 */ /* 0x000fea0003800000 */
.L_x_145:
        /* <DEDUP_REMOVED lines=12> */
.L_x_148:
[----:B------:R-:W-:Y:S05]  /*85b0*/  BSYNC B1 ;  /* 0x0000000000017941 */ /* 0x000fea0003800000 */
.L_x_147:
        /* <DEDUP_REMOVED lines=12> */
.L_x_150:
[----:B------:R-:W-:Y:S05]  /*8680*/  BSYNC B1 ;  /* 0x0000000000017941 */ /* 0x000fea0003800000 */
.L_x_149:
        /* <DEDUP_REMOVED lines=12> */
.L_x_152:
[----:B------:R-:W-:Y:S05]  /*8750*/  BSYNC B1 ;  /* 0x0000000000017941 */ /* 0x000fea0003800000 */
.L_x_151:
        /* <DEDUP_REMOVED lines=12> */
.L_x_154:
[----:B------:R-:W-:Y:S05]  /*8820*/  BSYNC B1 ;  /* 0x0000000000017941 */ /* 0x000fea0003800000 */
.L_x_153:
        /* <DEDUP_REMOVED lines=12> */
.L_x_156:
[----:B------:R-:W-:Y:S05]  /*88f0*/  BSYNC B1 ;  /* 0x0000000000017941 */ /* 0x000fea0003800000 */
.L_x_155:
        /* <DEDUP_REMOVED lines=12> */
.L_x_158:
[----:B------:R-:W-:Y:S05]  /*89c0*/  BSYNC B1 ;  /* 0x0000000000017941 */ /* 0x000fea0003800000 */
.L_x_157:
        /* <DEDUP_REMOVED lines=12> */
.L_x_160:
[----:B------:R-:W-:Y:S05]  /*8a90*/  BSYNC B1 ;  /* 0x0000000000017941 */ /* 0x000fea0003800000 */
.L_x_159:
        /* <DEDUP_REMOVED lines=12> */
.L_x_162:
[----:B------:R-:W-:Y:S05]  /*8b60*/  BSYNC B1 ;  /* 0x0000000000017941 */ /* 0x000fea0003800000 */
.L_x_161:
        /* <DEDUP_REMOVED lines=12> */
.L_x_164:
[----:B------:R-:W-:Y:S05]  /*8c30*/  BSYNC B1 ;  /* 0x0000000000017941 */ /* 0x000fea0003800000 */
.L_x_163:
        /* <DEDUP_REMOVED lines=12> */
.L_x_166:
[----:B------:R-:W-:Y:S05]  /*8d00*/  BSYNC B1 ;  /* 0x0000000000017941 */ /* 0x000fea0003800000 */
.L_x_165:
        /* <DEDUP_REMOVED lines=12> */
.L_x_168:
[----:B------:R-:W-:Y:S05]  /*8dd0*/  BSYNC B1 ;  /* 0x0000000000017941 */ /* 0x000fea0003800000 */
.L_x_167:
        /* <DEDUP_REMOVED lines=12> */
.L_x_170:
[----:B------:R-:W-:Y:S05]  /*8ea0*/  BSYNC B1 ;  /* 0x0000000000017941 */ /* 0x000fea0003800000 */
.L_x_169:
        /* <DEDUP_REMOVED lines=12> */
.L_x_172:
[----:B------:R-:W-:Y:S05]  /*8f70*/  BSYNC B1 ;  /* 0x0000000000017941 */ /* 0x000fea0003800000 */
.L_x_171:
        /* <DEDUP_REMOVED lines=12> */
.L_x_174:
[----:B------:R-:W-:Y:S05]  /*9040*/  BSYNC B1 ;  /* 0x0000000000017941 */ /* 0x000fea0003800000 */
.L_x_173:
        /* <DEDUP_REMOVED lines=12> */
.L_x_176:
[----:B------:R-:W-:Y:S05]  /*9110*/  BSYNC B1 ;  /* 0x0000000000017941 */ /* 0x000fea0003800000 */
.L_x_175:
        /* <DEDUP_REMOVED lines=12> */
.L_x_178:
[----:B------:R-:W-:Y:S05]  /*91e0*/  BSYNC B1 ;  /* 0x0000000000017941 */ /* 0x000fea0003800000 */
.L_x_177:
        /* <DEDUP_REMOVED lines=12> */
.L_x_180:
[----:B------:R-:W-:Y:S05]  /*92b0*/  BSYNC B1 ;  /* 0x0000000000017941 */ /* 0x000fea0003800000 */
.L_x_179:
        /* <DEDUP_REMOVED lines=12> */
.L_x_182:
[----:B------:R-:W-:Y:S05]  /*9380*/  BSYNC B1 ;  /* 0x0000000000017941 */ /* 0x000fea0003800000 */
.L_x_181:
        /* <DEDUP_REMOVED lines=12> */
.L_x_184:
[----:B------:R-:W-:Y:S05]  /*9450*/  BSYNC B1 ;  /* 0x0000000000017941 */ /* 0x000fea0003800000 */
.L_x_183:
        /* <DEDUP_REMOVED lines=12> */
.L_x_186:
[----:B------:R-:W-:Y:S05]  /*9520*/  BSYNC B1 ;  /* 0x0000000000017941 */ /* 0x000fea0003800000 */
.L_x_185:
        /* <DEDUP_REMOVED lines=12> */
.L_x_188:
[----:B------:R-:W-:Y:S05]  /*95f0*/  BSYNC B1 ;  /* 0x0000000000017941 */ /* 0x000fea0003800000 */
.L_x_187:
        /* <DEDUP_REMOVED lines=12> */
.L_x_190:
[----:B------:R-:W-:Y:S05]  /*96c0*/  BSYNC B1 ;  /* 0x0000000000017941 */ /* 0x000fea0003800000 */
.L_x_189:
        /* <DEDUP_REMOVED lines=12> */
.L_x_192:
[----:B------:R-:W-:Y:S05]  /*9790*/  BSYNC B1 ;  /* 0x0000000000017941 */ /* 0x000fea0003800000 */
.L_x_191:
[----:B-----5:R-:W-:Y:S01]  /*97a0*/  LOP3.LUT R32, R32, 0xff, RZ, 0xc0, !PT ;  /* 0x000000ff20207812 */ /* 0x020fe200078ec0ff */
[----:B------:R-:W-:Y:S01]  /*97b0*/  BSSY B1, `(.L_x_193) ;  /* 0x000000b000017945 */ /* 0x000fe20003800000 */
[----:B------:R-:W-:Y:S02]  /*97c0*/  ISETP.LT.OR P5, PT, R35, 0x99, !P2 ;  /* 0x000000992300780c */ /* 0x000fe400057a1670 */
[----:B------:R-:W-:-:S05]  /*97d0*/  F2FP.F16.E5M2.UNPACK_B R32, R32 ;  /* 0x00000020ff20723e */ /* 0x000fca00020004ff */
[----:B------:R-:W-:-:S05]  /*97e0*/  HADD2.F32 R32, -RZ, R32.H0_H0 ;  /* 0x20000020ff207230 */ /* 0x000fca0000004100 */
[----:B------:R-:W-:-:S04]  /*97f0*/  FMUL R32, R32, UR21 ;  /* 0x0000001520207c20 */ /* 0x000fc80008400000 */
[----:B------:R-:W-:Y:S01]  /*9800*/  FFMA R32, R23, UR20, R32 ;  /* 0x0000001417207c23 */ /* 0x000fe20008000020 */
[----:B------:R-:W-:-:S04]  /*9810*/  PRMT R23, RZ, 0x7610, R23 ;  /* 0x00007610ff177816 */ /* 0x000fc80000000017 */
[----:B----4-:R-:W-:-:S05]  /*9820*/  F2FP.SATFINITE.E5M2.F32.PACK_AB_MERGE_C R33, RZ, R32, RZ ;  /* 0x00000020ff21723e */ /* 0x010fca00048060ff */
[----:B------:R4:W-:Y:S01]  /*9830*/  @!P4 STG.E.U8 desc[UR18][R24.64+0x99], R33 ;  /* 0x000099211800c986 */ /* 0x0009e2000c101112 */
[----:B------:R-:W-:Y:S05]  /*9840*/  @P5 BRA `(.L_x_194) ;  /* 0x0000000000045947 */ /* 0x000fea0003800000 */
[----:B------:R0:W5:Y:S02]  /*9850*/  LDG.E.U8 R23, desc[UR18][R30.64+0x98] ;  /* 0x000098121e177981 */ /* 0x000164000c1e1100 */
.L_x_194:
[----:B------:R-:W-:Y:S05]  /*9860*/  BSYNC B1 ;  /* 0x0000000000017941 */ /* 0x000fea0003800000 */
.L_x_193:
        /* <DEDUP_REMOVED lines=8> */
[----:B------:R-:W-:-:S05]  /*98f0*/  F2FP.SATFINITE.E5M2.F32.PACK_AB_MERGE_C R23, RZ, R23, RZ ;  /* 0x00000017ff17723e */ /* 0x000fca00048060ff */
[----:B------:R0:W-:Y:S01]  /*9900*/  @!P5 STG.E.U8 desc[UR18][R26.64+0x98], R23 ;  /* 0x000098171a00d986 */ /* 0x0001e2000c101112 */
[----:B------:R-:W-:Y:S05]  /*9910*/  @P4 BRA `(.L_x_196) ;  /* 0x0000000000044947 */ /* 0x000fea0003800000 */
[----:B------:R0:W5:Y:S02]  /*9920*/  LDG.E.U8 R22, desc[UR18][R30.64+0x99] ;  /* 0x000099121e167981 */ /* 0x000164000c1e1100 */
.L_x_196:
[----:B------:R-:W-:Y:S05]  /*9930*/  BSYNC B1 ;  /* 0x0000000000017941 */ /* 0x000fea0003800000 */
.L_x_195:
        /* <DEDUP_REMOVED lines=8> */
[----:B0-----:R-:W-:-:S05]  /*99c0*/  F2FP.SATFINITE.E5M2.F32.PACK_AB_MERGE_C R23, RZ, R22, RZ ;  /* 0x00000016ff17723e */ /* 0x001fca00048060ff */
[----:B------:R0:W-:Y:S01]  /*99d0*/  @!P4 STG.E.U8 desc[UR18][R26.64+0x99], R23 ;  /* 0x000099171a00c986 */ /* 0x0001e2000c101112 */
[----:B------:R-:W-:Y:S05]  /*99e0*/  @P5 BRA `(.L_x_198) ;  /* 0x0000000000045947 */ /* 0x000fea0003800000 */
[----:B------:R0:W5:Y:S02]  /*99f0*/  LDG.E.U8 R21, desc[UR18][R28.64+0xa0] ;  /* 0x0000a0121c157981 */ /* 0x000164000c1e1100 */
.L_x_198:
[----:B------:R-:W-:Y:S05]  /*9a00*/  BSYNC B1 ;  /* 0x0000000000017941 */ /* 0x000fea0003800000 */
.L_x_197:
        /* <DEDUP_REMOVED lines=12> */
.L_x_200:
[----:B------:R-:W-:Y:S05]  /*9ad0*/  BSYNC B1 ;  /* 0x0000000000017941 */ /* 0x000fea0003800000 */
.L_x_199:
        /* <DEDUP_REMOVED lines=12> */
.L_x_202:
[----:B------:R-:W-:Y:S05]  /*9ba0*/  BSYNC B1 ;  /* 0x0000000000017941 */ /* 0x000fea0003800000 */
.L_x_201:
        /* <DEDUP_REMOVED lines=12> */
.L_x_204:
[----:B------:R-:W-:Y:S05]  /*9c70*/  BSYNC B1 ;  /* 0x0000000000017941 */ /* 0x000fea0003800000 */
.L_x_203:
        /* <DEDUP_REMOVED lines=12> */
.L_x_206:
[----:B------:R-:W-:Y:S05]  /*9d40*/  BSYNC B1 ;  /* 0x0000000000017941 */ /* 0x000fea0003800000 */
.L_x_205:
        /* <DEDUP_REMOVED lines=12> */
.L_x_208:
[----:B------:R-:W-:Y:S05]  /*9e10*/  BSYNC B1 ;  /* 0x0000000000017941 */ /* 0x000fea0003800000 */
.L_x_207:
        /* <DEDUP_REMOVED lines=12> */
.L_x_210:
[----:B------:R-:W-:Y:S05]  /*9ee0*/  BSYNC B1 ;  /* 0x0000000000017941 */ /* 0x000fea0003800000 */
.L_x_209:
        /* <DEDUP_REMOVED lines=12> */
.L_x_212:
[----:B------:R-:W-:Y:S05]  /*9fb0*/  BSYNC B1 ;  /* 0x0000000000017941 */ /* 0x000fea0003800000 */
.L_x_211:
        /* <DEDUP_REMOVED lines=12> */
.L_x_214:
[----:B------:R-:W-:Y:S05]  /*a080*/  BSYNC B1 ;  /* 0x0000000000017941 */ /* 0x000fea0003800000 */
.L_x_213:
        /* <DEDUP_REMOVED lines=12> */
.L_x_216:
[----:B------:R-:W-:Y:S05]  /*a150*/  BSYNC B1 ;  /* 0x0000000000017941 */ /* 0x000fea0003800000 */
.L_x_215:
        /* <DEDUP_REMOVED lines=12> */
.L_x_218:
[----:B------:R-:W-:Y:S05]  /*a220*/  BSYNC B1 ;  /* 0x0000000000017941 */ /* 0x000fea0003800000 */
.L_x_217:
        /* <DEDUP_REMOVED lines=12> */
.L_x_220:
[----:B------:R-:W-:Y:S05]  /*a2f0*/  BSYNC B1 ;  /* 0x0000000000017941 */ /* 0x000fea0003800000 */
.L_x_219:
        /* <DEDUP_REMOVED lines=12> */
.L_x_222:
[----:B------:R-:W-:Y:S05]  /*a3c0*/  BSYNC B1 ;  /* 0x0000000000017941 */ /* 0x000fea0003800000 */
.L_x_221:
        /* <DEDUP_REMOVED lines=12> */
.L_x_224:
[----:B------:R-:W-:Y:S05]  /*a490*/  BSYNC B1 ;  /* 0x0000000000017941 */ /* 0x000fea0003800000 */
.L_x_223:
        /* <DEDUP_REMOVED lines=12> */
.L_x_226:
[----:B------:R-:W-:Y:S05]  /*a560*/  BSYNC B1 ;  /* 0x0000000000017941 */ /* 0x000fea0003800000 */
.L_x_225:
        /* <DEDUP_REMOVED lines=12> */
.L_x_228:
[----:B------:R-:W-:Y:S05]  /*a630*/  BSYNC B1 ;  /* 0x0000000000017941 */ /* 0x000fea0003800000 */
.L_x_227:
        /* <DEDUP_REMOVED lines=12> */
.L_x_230:
[----:B------:R-:W-:Y:S05]  /*a700*/  BSYNC B1 ;  /* 0x0000000000017941 */ /* 0x000fea0003800000 */
.L_x_229:
        /* <DEDUP_REMOVED lines=12> */
.L_x_232:
[----:B------:R-:W-:Y:S05]  /*a7d0*/  BSYNC B1 ;  /* 0x0000000000017941 */ /* 0x000fea0003800000 */
.L_x_231:
        /* <DEDUP_REMOVED lines=12> */
.L_x_234:
[----:B------:R-:W-:Y:S05]  /*a8a0*/  BSYNC B1 ;  /* 0x0000000000017941 */ /* 0x000fea0003800000 */
.L_x_233:
        /* <DEDUP_REMOVED lines=12> */
.L_x_236:
[----:B------:R-:W-:Y:S05]  /*a970*/  BSYNC B1 ;  /* 0x0000000000017941 */ /* 0x000fea0003800000 */
.L_x_235:
[----:B-----5:R-:W-:Y:S01]  /*a980*/  LOP3.LUT R2, R2, 0xff, RZ, 0xc0, !PT ;  /* 0x000000ff02027812 */ /* 0x020fe200078ec0ff */
[----:B------:R-:W-:Y:S01]  /*a990*/  BSSY B1, `(.L_x_237) ;  /* 0x000000b000017945 */ /* 0x000fe20003800000 */
[----:B------:R-:W-:Y:S02]  /*a9a0*/  ISETP.LT.OR P5, PT, R35, 0xc9, !P1 ;  /* 0x000000c92300780c */ /* 0x000fe40004fa1670 */
[----:B------:R-:W-:-:S05]  /*a9b0*/  F2FP.F16.E5M2.UNPACK_B R2, R2 ;  /* 0x00000002ff02723e */ /* 0x000fca00020004ff */
[----:B------:R-:W-:-:S05]  /*a9c0*/  HADD2.F32 R2, -RZ, R2.H0_H0 ;  /* 0x20000002ff027230 */ /* 0x000fca0000004100 */
[----:B0-----:R-:W-:-:S04]  /*a9d0*/  FMUL R3, R2, UR21 ;  /* 0x0000001502037c20 */ /* 0x001fc80008400000 */
[----:B------:R-:W-:Y:S01]  /*a9e0*/  FFMA R3, R0, UR20, R3 ;  /* 0x0000001400037c23 */ /* 0x000fe20008000003 */
[----:B------:R-:W-:-:S04]  /*a9f0*/  PRMT R0, RZ, 0x7610, R0 ;  /* 0x00007610ff007816 */ /* 0x000fc80000000000 */
[----:B------:R-:W-:-:S05]  /*aa00*/  F2FP.SATFINITE.E5M2.F32.PACK_AB_MERGE_C R3, RZ, R3, RZ ;  /* 0x00000003ff03723e */ /* 0x000fca00048060ff */
[----:B------:R0:W-:Y:S01]  /*aa10*/  @!P4 STG.E.U8 desc[UR18][R26.64+0xc1], R3 ;  /* 0x0000c1031a00c986 */ /* 0x0001e2000c101112 */
[----:B------:R-:W-:Y:S05]  /*aa20*/  @P5 BRA `(.L_x_238) ;  /* 0x0000000000045947 */ /* 0x000fea0003800000 */
[----:B------:R0:W5:Y:S02]  /*aa30*/  LDG.E.U8 R0, desc[UR18][R28.64+0xc8] ;  /* 0x0000c8121c007981 */ /* 0x000164000c1e1100 */
.L_x_238:
[----:B------:R-:W-:Y:S05]  /*aa40*/  BSYNC B1 ;  /* 0x0000000000017941 */ /* 0x000fea0003800000 */
.L_x_237:
[----:B------:R-:W2:Y:S01]  /*aa50*/  LDL.LU R2, [R1] ;  /* 0x0000000001027983 */ /* 0x000ea20000300800 */
[----:B-----5:R-:W-:Y:S01]  /*aa60*/  LOP3.LUT R0, R0, 0xff, RZ, 0xc0, !PT ;  /* 0x000000ff00007812 */ /* 0x020fe200078ec0ff */
[----:B------:R-:W-:Y:S01]  /*aa70*/  BSSY B1, `(.L_x_239) ;  /* 0x000000b000017945 */ /* 0x000fe20003800000 */
[----:B------:R-:W-:Y:S02]  /*aa80*/  ISETP.LT.OR P4, PT, R35, 0xca, !P1 ;  /* 0x000000ca2300780c */ /* 0x000fe40004f81670 */
[----:B------:R-:W-:-:S05]  /*aa90*/  F2FP.F16.E5M2.UNPACK_B R0, R0 ;  /* 0x00000000ff00723e */ /* 0x000fca00020004ff */
[----:B------:R-:W-:-:S05]  /*aaa0*/  HADD2.F32 R0, -RZ, R0.H0_H0 ;  /* 0x20000000ff007230 */ /* 0x000fca0000004100 */
[----:B------:R-:W-:-:S04]  /*aab0*/  FMUL R0, R0, UR21 ;  /* 0x0000001500007c20 */ /* 0x000fc80008400000 */
[----:B--2---:R-:W-:-:S05]  /*aac0*/  FFMA R0, R2, UR20, R0 ;  /* 0x0000001402007c23 */ /* 0x004fca0008000000 */
[----:B0-----:R-:W-:Y:S02]  /*aad0*/  F2FP.SATFINITE.E5M2.F32.PACK_AB_MERGE_C R3, RZ, R0, RZ ;  /* 0x00000000ff03723e */ /* 0x001fe400048060ff */
[----:B------:R-:W-:-:S03]  /*aae0*/  PRMT R0, RZ, 0x7610, R0 ;  /* 0x00007610ff007816 */ /* 0x000fc60000000000 */
[----:B------:R0:W-:Y:S01]  /*aaf0*/  @!P5 STG.E.U8 desc[UR18][R24.64+0xc8], R3 ;  /* 0x0000c8031800d986 */ /* 0x0001e2000c101112 */
[----:B------:R-:W-:Y:S05]  /*ab00*/  @P4 BRA `(.L_x_240) ;  /* 0x0000000000044947 */ /* 0x000fea0003800000 */
[----:B------:R2:W5:Y:S02]  /*ab10*/  LDG.E.U8 R0, desc[UR18][R28.64+0xc9] ;  /* 0x0000c9121c007981 */ /* 0x000564000c1e1100 */
.L_x_240:
[----:B------:R-:W-:Y:S05]  /*ab20*/  BSYNC B1 ;  /* 0x0000000000017941 */ /* 0x000fea0003800000 */
.L_x_239:
[----:B------:R-:W3:Y:S01]  /*ab30*/  LDL.LU R2, [R1+0x4] ;  /* 0x0000040001027983 */ /* 0x000ee20000300800 */
[----:B-----5:R-:W-:Y:S01]  /*ab40*/  LOP3.LUT R0, R0, 0xff, RZ, 0xc0, !PT ;  /* 0x000000ff00007812 */ /* 0x020fe200078ec0ff */
[----:B------:R-:W-:Y:S01]  /*ab50*/  BSSY B1, `(.L_x_241) ;  /* 0x000000b000017945 */ /* 0x000fe20003800000 */
[----:B------:R-:W-:Y:S02]  /*ab60*/  ISETP.LT.OR P5, PT, R35, 0xc9, !P2 ;  /* 0x000000c92300780c */ /* 0x000fe400057a1670 */
[----:B------:R-:W-:-:S05]  /*ab70*/  F2FP.F16.E5M2.UNPACK_B R0, R0 ;  /* 0x00000000ff00723e */ /* 0x000fca00020004ff */
[----:B------:R-:W-:-:S05]  /*ab80*/  HADD2.F32 R0, -RZ, R0.H0_H0 ;  /* 0x20000000ff007230 */ /* 0x000fca0000004100 */
[----:B------:R-:W-:-:S04]  /*ab90*/  FMUL R0, R0, UR21 ;  /* 0x0000001500007c20 */ /* 0x000fc80008400000 */
[----:B---3--:R-:W-:-:S05]  /*aba0*/  FFMA R0, R2, UR20, R0 ;  /* 0x0000001402007c23 */ /* 0x008fca0008000000 */
[----:B0-----:R-:W-:Y:S02]  /*abb0*/  F2FP.SATFINITE.E5M2.F32.PACK_AB_MERGE_C R3, RZ, R0, RZ ;  /* 0x00000000ff03723e */ /* 0x001fe400048060ff */
[----:B------:R-:W-:-:S03]  /*abc0*/  PRMT R0, RZ, 0x7610, R0 ;  /* 0x00007610ff007816 */ /* 0x000fc60000000000 */
[----:B------:R0:W-:Y:S01]  /*abd0*/  @!P4 STG.E.U8 desc[UR18][R24.64+0xc9], R3 ;  /* 0x0000c9031800c986 */ /* 0x0001e2000c101112 */
[----:B------:R-:W-:Y:S05]  /*abe0*/  @P5 BRA `(.L_x_242) ;  /* 0x0000000000045947 */ /* 0x000fea0003800000 */
[----:B------:R3:W5:Y:S02]  /*abf0*/  LDG.E.U8 R0, desc[UR18][R30.64+0xc8] ;  /* 0x0000c8121e007981 */ /* 0x000764000c1e1100 */
.L_x_242:
[----:B------:R-:W-:Y:S05]  /*ac00*/  BSYNC B1 ;  /* 0x0000000000017941 */ /* 0x000fea0003800000 */
.L_x_241:
[----:B------:R-:W2:Y:S01]  /*ac10*/  LDL.LU R2, [R1+0x8] ;  /* 0x0000080001027983 */ /* 0x000ea20000300800 */
        /* <DEDUP_REMOVED lines=12> */
.L_x_244:
[----:B------:R-:W-:Y:S05]  /*ace0*/  BSYNC B1 ;  /* 0x0000000000017941 */ /* 0x000fea0003800000 */
.L_x_243:
        /* <DEDUP_REMOVED lines=13> */
.L_x_246:
[----:B------:R-:W-:Y:S05]  /*adc0*/  BSYNC B1 ;  /* 0x0000000000017941 */ /* 0x000fea0003800000 */
.L_x_245:
        /* <DEDUP_REMOVED lines=13> */
.L_x_248:
[----:B------:R-:W-:Y:S05]  /*aea0*/  BSYNC B1 ;  /* 0x0000000000017941 */ /* 0x000fea0003800000 */
.L_x_247:
        /* <DEDUP_REMOVED lines=13> */
.L_x_250:
[----:B------:R-:W-:Y:S05]  /*af80*/  BSYNC B1 ;  /* 0x0000000000017941 */ /* 0x000fea0003800000 */
.L_x_249:
        /* <DEDUP_REMOVED lines=13> */
.L_x_252:
[----:B------:R-:W-:Y:S05]  /*b060*/  BSYNC B1 ;  /* 0x0000000000017941 */ /* 0x000fea0003800000 */
.L_x_251:
        /* <DEDUP_REMOVED lines=13> */
.L_x_254:
[----:B------:R-:W-:Y:S05]  /*b140*/  BSYNC B1 ;  /* 0x0000000000017941 */ /* 0x000fea0003800000 */
.L_x_253:
        /* <DEDUP_REMOVED lines=13> */
.L_x_256:
[----:B------:R-:W-:Y:S05]  /*b220*/  BSYNC B1 ;  /* 0x0000000000017941 */ /* 0x000fea0003800000 */
.L_x_255:
        /* <DEDUP_REMOVED lines=13> */
.L_x_258:
[----:B------:R-:W-:Y:S05]  /*b300*/  BSYNC B1 ;  /* 0x0000000000017941 */ /* 0x000fea0003800000 */
.L_x_257:
        /* <DEDUP_REMOVED lines=13> */
.L_x_260:
[----:B------:R-:W-:Y:S05]  /*b3e0*/  BSYNC B1 ;  /* 0x0000000000017941 */ /* 0x000fea0003800000 */
.L_x_259:
        /* <DEDUP_REMOVED lines=13> */
.L_x_262:
[----:B------:R-:W-:Y:S05]  /*b4c0*/  BSYNC B1 ;  /* 0x0000000000017941 */ /* 0x000fea0003800000 */
.L_x_261:
        /* <DEDUP_REMOVED lines=13> */
.L_x_264:
[----:B------:R-:W-:Y:S05]  /*b5a0*/  BSYNC B1 ;  /* 0x0000000000017941 */ /* 0x000fea0003800000 */
.L_x_263:
        /* <DEDUP_REMOVED lines=13> */
.L_x_266:
[----:B------:R-:W-:Y:S05]  /*b680*/  BSYNC B1 ;  /* 0x0000000000017941 */ /* 0x000fea0003800000 */
.L_x_265:
        /* <DEDUP_REMOVED lines=13> */
.L_x_268:
[----:B------:R-:W-:Y:S05]  /*b760*/  BSYNC B1 ;  /* 0x0000000000017941 */ /* 0x000fea0003800000 */
.L_x_267:
        /* <DEDUP_REMOVED lines=13> */
.L_x_270:
[----:B------:R-:W-:Y:S05]  /*b840*/  BSYNC B1 ;  /* 0x0000000000017941 */ /* 0x000fea0003800000 */
.L_x_269:
        /* <DEDUP_REMOVED lines=13> */
.L_x_272:
[----:B------:R-:W-:Y:S05]  /*b920*/  BSYNC B1 ;  /* 0x0000000000017941 */ /* 0x000fea0003800000 */
.L_x_271:
        /* <DEDUP_REMOVED lines=13> */
.L_x_274:
[----:B------:R-:W-:Y:S05]  /*ba00*/  BSYNC B1 ;  /* 0x0000000000017941 */ /* 0x000fea0003800000 */
.L_x_273:
        /* <DEDUP_REMOVED lines=13> */
.L_x_276:
[----:B------:R-:W-:Y:S05]  /*bae0*/  BSYNC B1 ;  /* 0x0000000000017941 */ /* 0x000fea0003800000 */
.L_x_275:
        /* <DEDUP_REMOVED lines=13> */
.L_x_278:
[----:B------:R-:W-:Y:S05]  /*bbc0*/  BSYNC B1 ;  /* 0x0000000000017941 */ /* 0x000fea0003800000 */
.L_x_277:
        /* <DEDUP_REMOVED lines=13> */
.L_x_280:
[----:B------:R-:W-:Y:S05]  /*bca0*/  BSYNC B1 ;  /* 0x0000000000017941 */ /* 0x000fea0003800000 */
.L_x_279:
        /* <DEDUP_REMOVED lines=13> */
.L_x_282:
[----:B------:R-:W-:Y:S05]  /*bd80*/  BSYNC B1 ;  /* 0x0000000000017941 */ /* 0x000fea0003800000 */
.L_x_281:
        /* <DEDUP_REMOVED lines=13> */
.L_x_284:
[----:B------:R-:W-:Y:S05]  /*be60*/  BSYNC B1 ;  /* 0x0000000000017941 */ /* 0x000fea0003800000 */
.L_x_283:
        /* <DEDUP_REMOVED lines=13> */
.L_x_286:
[----:B------:R-:W-:Y:S05]  /*bf40*/  BSYNC B1 ;  /* 0x0000000000017941 */ /* 0x000fea0003800000 */
.L_x_285:
        /* <DEDUP_REMOVED lines=13> */
.L_x_288:
[----:B------:R-:W-:Y:S05]  /*c020*/  BSYNC B1 ;  /* 0x0000000000017941 */ /* 0x000fea0003800000 */
.L_x_287:
        /* <DEDUP_REMOVED lines=13> */
.L_x_290:
[----:B------:R-:W-:Y:S05]  /*c100*/  BSYNC B1 ;  /* 0x0000000000017941 */ /* 0x000fea0003800000 */
.L_x_289:
        /* <DEDUP_REMOVED lines=13> */
.L_x_292:
[----:B------:R-:W-:Y:S05]  /*c1e0*/  BSYNC B1 ;  /* 0x0000000000017941 */ /* 0x000fea0003800000 */
.L_x_291:
[----:B------:R-:W-:Y:S05]  /*c1f0*/  @P2 BRA `(.L_x_293) ;  /* 0x00000020009c2947 */ /* 0x000fea0003800000 */
[----:B------:R-:W2:Y:S01]  /*c200*/  LDL.LU R2, [R1+0x6c] ;  /* 0x00006c0001027983 */ /* 0x000ea20000300800 */
[----:B-----5:R-:W-:-:S04]  /*c210*/  LOP3.LUT R0, R0, 0xff, RZ, 0xc0, !PT ;  /* 0x000000ff00007812 */ /* 0x020fc800078ec0ff */
[----:B------:R-:W-:-:S05]  /*c220*/  F2FP.F16.E5M2.UNPACK_B R0, R0 ;  /* 0x00000000ff00723e */ /* 0x000fca00020004ff */
[----:B------:R-:W-:-:S05]  /*c230*/  HADD2.F32 R0, -RZ, R0.H0_H0 ;  /* 0x20000000ff007230 */ /* 0x000fca0000004100 */
[----:B------:R-:W-:-:S04]  /*c240*/  FMUL R0, R0, UR21 ;  /* 0x0000001500007c20 */ /* 0x000fc80008400000 */
[----:B--2---:R-:W-:-:S05]  /*c250*/  FFMA R0, R2, UR20, R0 ;  /* 0x0000001402007c23 */ /* 0x004fca0008000000 */
[----:B0-----:R-:W-:-:S05]  /*c260*/  F2FP.SATFINITE.E5M2.F32.PACK_AB_MERGE_C R3, RZ, R0, RZ ;  /* 0x00000000ff03723e */ /* 0x001fca00048060ff */
[----:B------:R0:W-:Y:S01]  /*c270*/  STG.E.U8 desc[UR18][R26.64+0xf9], R3 ;  /* 0x0000f9031a007986 */ /* 0x0001e2000c101112 */
[----:B------:R-:W-:Y:S05]  /*c280*/  BRA `(.L_x_293) ;  /* 0x0000002000787947 */ /* 0x000fea0003800000 */
.L_x_36:
[----:B------:R-:W-:Y:S01]  /*c290*/  ISETP.GE.AND P2, PT, R38, 0x1, PT ;  /* 0x000000012600780c */ /* 0x000fe20003f46270 */
[----:B------:R-:W-:Y:S01]  /*c2a0*/  FMUL R228, R228, UR20 ;  /* 0x00000014e4e47c20 */ /* 0x000fe20008400000 */
[----:B------:R-:W-:Y:S01]  /*c2b0*/  ISETP.GE.AND P1, PT, R38, 0x9, PT ;  /* 0x000000092600780c */ /* 0x000fe20003f26270 */
[----:B------:R-:W-:Y:S01]  /*c2c0*/  FMUL R227, R227, UR20 ;  /* 0x00000014e3e37c20 */ /* 0x000fe20008400000 */
[C---:B------:R-:W-:Y:S01]  /*c2d0*/  ISETP.LT.OR P4, PT, R35.reuse, 0x1, !P2 ;  /* 0x000000012300780c */ /* 0x040fe20005781670 */
[----:B------:R-:W-:Y:S01]  /*c2e0*/  FMUL R226, R226, UR20 ;  /* 0x00000014e2e27c20 */ /* 0x000fe20008400000 */
[C---:B------:R-:W-:Y:S02]  /*c2f0*/  ISETP.LT.OR P5, PT, R35.reuse, 0x2, !P2 ;  /* 0x000000022300780c */ /* 0x040fe400057a1670 */
[----:B------:R-:W-:Y:S02]  /*c300*/  ISETP.LT.OR P6, PT, R35, 0x1, !P1 ;  /* 0x000000012300780c */ /* 0x000fe40004fc1670 */
[----:B------:R-:W-:-:S02]  /*c310*/  F2FP.SATFINITE.E5M2.F32.PACK_AB_MERGE_C R29, RZ, R228, RZ ;  /* 0x000000e4ff1d723e */ /* 0x000fc400048060ff */
[----:B------:R-:W-:Y:S02]  /*c320*/  F2FP.SATFINITE.E5M2.F32.PACK_AB_MERGE_C R227, RZ, R227, RZ ;  /* 0x000000e3ffe3723e */ /* 0x000fe400048060ff */
[----:B------:R-:W-:Y:S01]  /*c330*/  F2FP.SATFINITE.E5M2.F32.PACK_AB_MERGE_C R31, RZ, R226, RZ ;  /* 0x000000e2ff1f723e */ /* 0x000fe200048060ff */
[----:B------:R-:W-:Y:S01]  /*c340*/  FMUL R225, R225, UR20 ;  /* 0x00000014e1e17c20 */ /* 0x000fe20008400000 */
[----:B------:R-:W-:Y:S01]  /*c350*/  FMUL R224, R224, UR20 ;  /* 0x00000014e0e07c20 */ /* 0x000fe20008400000 */
[----:B------:R0:W-:Y:S01]  /*c360*/  @!P4 STG.E.U8 desc[UR18][R24.64], R29 ;  /* 0x0000001d1800c986 */ /* 0x0001e2000c101112 */
[----:B------:R-:W-:-:S03]  /*c370*/  ISETP.LT.OR P4, PT, R35, 0x2, !P1 ;  /* 0x000000022300780c */ /* 0x000fc60004f81670 */
[----:B------:R-:W-:Y:S01]  /*c380*/  @!P5 STG.E.U8 desc[UR18][R24.64+0x1], R227 ;  /* 0x000001e31800d986 */ /* 0x000fe2000c101112 */
[----:B------:R-:W-:-:S03]  /*c390*/  ISETP.LT.OR P5, PT, R35, 0x9, !P2 ;  /* 0x000000092300780c */ /* 0x000fc600057a1670 */
[----:B------:R1:W-:Y:S01]  /*c3a0*/  @!P6 STG.E.U8 desc[UR18][R26.64], R31 ;  /* 0x0000001f1a00e986 */ /* 0x0003e2000c101112 */
[----:B------:R-:W-:Y:S01]  /*c3b0*/  ISETP.LT.OR P6, PT, R35, 0xa, !P2 ;  /* 0x0000000a2300780c */ /* 0x000fe200057c1670 */
[----:B------:R-:W-:Y:S01]  /*c3c0*/  FMUL R223, R223, UR20 ;  /* 0x00000014dfdf7c20 */ /* 0x000fe20008400000 */
[----:B------:R-:W-:Y:S01]  /*c3d0*/  F2FP.SATFINITE.E5M2.F32.PACK_AB_MERGE_C R225, RZ, R225, RZ ;  /* 0x000000e1ffe1723e */ /* 0x000fe200048060ff */
[----:B------:R-:W-:Y:S01]  /*c3e0*/  FMUL R221, R221, UR20 ;  /* 0x00000014dddd7c20 */ /* 0x000fe20008400000 */
[----:B------:R-:W-:Y:S01]  /*c3f0*/  F2FP.SATFINITE.E5M2.F32.PACK_AB_MERGE_C R33, RZ, R224, RZ ;  /* 0x000000e0ff21723e */ /* 0x000fe200048060ff */
[----:B------:R-:W-:Y:S01]  /*c400*/  FMUL R222, R222, UR20 ;  /* 0x00000014dede7c20 */ /* 0x000fe20008400000 */
[----:B------:R-:W-:Y:S01]  /*c410*/  F2FP.SATFINITE.E5M2.F32.PACK_AB_MERGE_C R223, RZ, R223, RZ ;  /* 0x000000dfffdf723e */ /* 0x000fe200048060ff */
[----:B------:R-:W-:Y:S04]  /*c420*/  @!P4 STG.E.U8 desc[UR18][R26.64+0x1], R225 ;  /* 0x000001e11a00c986 */ /* 0x000fe8000c101112 */
[----:B------:R2:W-:Y:S01]  /*c430*/  @!P5 STG.E.U8 desc[UR18][R24.64+0x8], R33 ;  /* 0x000008211800d986 */ /* 0x0005e2000c101112 */
[----:B------:R-:W-:-:S02]  /*c440*/  ISETP.LT.OR P5, PT, R35, 0xa, !P1 ;  /* 0x0000000a2300780c */ /* 0x000fc40004fa1670 */
[C---:B------:R-:W-:Y:S01]  /*c450*/  ISETP.LT.OR P4, PT, R35.reuse, 0x9, !P1 ;  /* 0x000000092300780c */ /* 0x040fe20004f81670 */
[----:B------:R-:W-:Y:S01]  /*c460*/  @!P6 STG.E.U8 desc[UR18][R24.64+0x9], R223 ;  /* 0x000009df1800e986 */ /* 0x000fe2000c101112 */
[----:B------:R-:W-:Y:S01]  /*c470*/  ISETP.LT.OR P6, PT, R35, 0x11, !P2 ;  /* 0x000000112300780c */ /* 0x000fe200057c1670 */
[----:B------:R-:W-:Y:S01]  /*c480*/  FMUL R220, R220, UR20 ;  /* 0x00000014dcdc7c20 */ /* 0x000fe20008400000 */
[----:B------:R-:W-:Y:S01]  /*c490*/  F2FP.SATFINITE.E5M2.F32.PACK_AB_MERGE_C R221, RZ, R221, RZ ;  /* 0x000000ddffdd723e */ /* 0x000fe200048060ff */
[----:B------:R-:W-:Y:S01]  /*c4a0*/  FMUL R219, R219, UR20 ;  /* 0x00000014dbdb7c20 */ /* 0x000fe20008400000 */
[----:B0-----:R-:W-:Y:S01]  /*c4b0*/  F2FP.SATFINITE.E5M2.F32.PACK_AB_MERGE_C R29, RZ, R222, RZ ;  /* 0x000000deff1d723e */ /* 0x001fe200048060ff */
[----:B------:R-:W-:Y:S01]  /*c4c0*/  FMUL R218, R218, UR20 ;  /* 0x00000014dada7c20 */ /* 0x000fe20008400000 */
[----:B-1----:R-:W-:Y:S01]  /*c4d0*/  F2FP.SATFINITE.E5M2.F32.PACK_AB_MERGE_C R31, RZ, R220, RZ ;  /* 0x000000dcff1f723e */ /* 0x002fe200048060ff */
[----:B------:R-:W-:Y:S01]  /*c4e0*/  FMUL R217, R217, UR20 ;  /* 0x00000014d9d97c20 */ /* 0x000fe20008400000 */
[----:B------:R-:W-:Y:S01]  /*c4f0*/  FMUL R215, R215, UR20 ;  /* 0x00000014d7d77c20 */ /* 0x000fe20008400000 */
[----:B------:R-:W-:Y:S01]  /*c500*/  @!P5 STG.E.U8 desc[UR18][R26.64+0x9], R221 ;  /* 0x000009dd1a00d986 */ /* 0x000fe2000c101112 */
[----:B------:R-:W-:-:S03]  /*c510*/  ISETP.LT.OR P5, PT, R35, 0x12, !P2 ;  /* 0x000000122300780c */ /* 0x000fc600057a1670 */
[----:B------:R0:W-:Y:S01]  /*c520*/  @!P4 STG.E.U8 desc[UR18][R26.64+0x8], R29 ;  /* 0x0000081d1a00c986 */ /* 0x0001e2000c101112 */
[----:B------:R-:W-:-:S03]  /*c530*/  ISETP.LT.OR P4, PT, R35, 0x11, !P1 ;  /* 0x000000112300780c */ /* 0x000fc60004f81670 */
[----:B------:R1:W-:Y:S01]  /*c540*/  @!P6 STG.E.U8 desc[UR18][R24.64+0x10], R31 ;  /* 0x0000101f1800e986 */ /* 0x0003e2000c101112 */
[C---:B------:R-:W-:Y:S02]  /*c550*/  ISETP.LT.OR P6, PT, R35.reuse, 0x12, !P1 ;  /* 0x000000122300780c */ /* 0x040fe40004fc1670 */
[----:B------:R-:W-:Y:S01]  /*c560*/  F2FP.SATFINITE.E5M2.F32.PACK_AB_MERGE_C R219, RZ, R219, RZ ;  /* 0x000000dbffdb723e */ /* 0x000fe200048060ff */
[----:B------:R-:W-:Y:S01]  /*c570*/  FMUL R216, R216, UR20 ;  /* 0x00000014d8d87c20 */ /* 0x000fe20008400000 */
[----:B--2---:R-:W-:Y:S01]  /*c580*/  F2FP.SATFINITE.E5M2.F32.PACK_AB_MERGE_C R33, RZ, R218, RZ ;  /* 0x000000daff21723e */ /* 0x004fe200048060ff */
[----:B------:R-:W-:Y:S01]  /*c590*/  FMUL R214, R214, UR20 ;  /* 0x00000014d6d67c20 */ /* 0x000fe20008400000 */
[----:B------:R-:W-:Y:S01]  /*c5a0*/  F2FP.SATFINITE.E5M2.F32.PACK_AB_MERGE_C R217, RZ, R217, RZ ;  /* 0x000000d9ffd9723e */ /* 0x000fe200048060ff */
[----:B------:R-:W-:Y:S01]  /*c5b0*/  @!P5 STG.E.U8 desc[UR18][R24.64+0x11], R219 ;  /* 0x000011db1800d986 */ /* 0x000fe2000c101112 */
[----:B------:R-:W-:-:S03]  /*c5c0*/  ISETP.LT.OR P5, PT, R35, 0x1a, !P2 ;  /* 0x0000001a2300780c */ /* 0x000fc600057a1670 */
[----:B------:R2:W-:Y:S01]  /*c5d0*/  @!P4 STG.E.U8 desc[UR18][R26.64+0x10], R33 ;  /* 0x000010211a00c986 */ /* 0x0005e2000c101112 */
[----:B------:R-:W-:-:S03]  /*c5e0*/  ISETP.LT.OR P4, PT, R35, 0x19, !P2 ;  /* 0x000000192300780c */ /* 0x000fc60005781670 */
[----:B------:R-:W-:Y:S01]  /*c5f0*/  @!P6 STG.E.U8 desc[UR18][R26.64+0x11], R217 ;  /* 0x000011d91a00e986 */ /* 0x000fe2000c101112 */
[----:B------:R-:W-:Y:S02]  /*c600*/  ISETP.LT.OR P6, PT, R35, 0x19, !P1 ;  /* 0x000000192300780c */ /* 0x000fe40004fc1670 */
[----:B------:R-:W-:Y:S01]  /*c610*/  F2FP.SATFINITE.E5M2.F32.PACK_AB_MERGE_C R215, RZ, R215, RZ ;  /* 0x000000d7ffd7723e */ /* 0x000fe200048060ff */
[----:B------:R-:W-:Y:S01]  /*c620*/  FMUL R213, R213, UR20 ;  /* 0x00000014d5d57c20 */ /* 0x000fe20008400000 */
[----:B0-----:R-:W-:Y:S01]  /*c630*/  F2FP.SATFINITE.E5M2.F32.PACK_AB_MERGE_C R29, RZ, R216, RZ ;  /* 0x000000d8ff1d723e */ /* 0x001fe200048060ff */
[----:B------:R-:W-:Y:S01]  /*c640*/  FMUL R212, R212, UR20 ;  /* 0x00000014d4d47c20 */ /* 0x000fe20008400000 */
[----:B-1----:R-:W-:Y:S01]  /*c650*/  F2FP.SATFINITE.E5M2.F32.PACK_AB_MERGE_C R31, RZ, R214, RZ ;  /* 0x000000d6ff1f723e */ /* 0x002fe200048060ff */
[----:B------:R-:W-:Y:S01]  /*c660*/  @!P5 STG.E.U8 desc[UR18][R24.64+0x19], R215 ;  /* 0x000019d71800d986 */ /* 0x000fe2000c101112 */
[----:B------:R-:W-:-:S03]  /*c670*/  ISETP.LT.OR P5, PT, R35, 0x1a, !P1 ;  /* 0x0000001a2300780c */ /* 0x000fc60004fa1670 */
[----:B------:R0:W-:Y:S01]  /*c680*/  @!P4 STG.E.U8 desc[UR18][R24.64+0x18], R29 ;  /* 0x0000181d1800c986 */ /* 0x0001e2000c101112 */
[----:B------:R-:W-:-:S03]  /*c690*/  ISETP.LT.OR P4, PT, R35, 0x21, !P2 ;  /* 0x000000212300780c */ /* 0x000fc60005781670 */
[----:B------:R1:W-:Y:S01]  /*c6a0*/  @!P6 STG.E.U8 desc[UR18][R26.64+0x18], R31 ;  /* 0x0000181f1a00e986 */ /* 0x0003e2000c101112 */
[----:B------:R-:W-:Y:S01]  /*c6b0*/  ISETP.LT.OR P6, PT, R35, 0x22, !P2 ;  /* 0x000000222300780c */ /* 0x000fe200057c1670 */
[----:B------:R-:W-:Y:S01]  /*c6c0*/  FMUL R211, R211, UR20 ;  /* 0x00000014d3d37c20 */ /* 0x000fe20008400000 */
        /* <DEDUP_REMOVED lines=51> */
[----:B------:R-:W2:Y:S01]  /*ca00*/  LDL.LU R226, [R1+0xc] ;  /* 0x00000c0001e27983 */ /* 0x000ea20000300800 */
[----:B------:R-:W-:-:S03]  /*ca10*/  F2FP.SATFINITE.E5M2.F32.PACK_AB_MERGE_C R199, RZ, R199, RZ ;  /* 0x000000c7ffc7723e */ /* 0x000fc600048060ff */
[----:B------:R-:W-:Y:S01]  /*ca20*/  @!P5 STG.E.U8 desc[UR18][R26.64+0x31], R201 ;  /* 0x000031c91a00d986 */ /* 0x000fe2000c101112 */
[----:B------:R-:W-:-:S03]  /*ca30*/  ISETP.LT.OR P5, PT, R35, 0x3a, !P1 ;  /* 0x0000003a2300780c */ /* 0x000fc60004fa1670 */
[----:B------:R3:W-:Y:S01]  /*ca40*/  @!P4 STG.E.U8 desc[UR18][R24.64+0x38], R33 ;  /* 0x000038211800c986 */ /* 0x0007e2000c101112 */
[----:B------:R-:W-:-:S03]  /*ca50*/  ISETP.LT.OR P4, PT, R35, 0x39, !P1 ;  /* 0x000000392300780c */ /* 0x000fc60004f81670 */
[----:B------:R-:W-:Y:S01]  /*ca60*/  @!P6 STG.E.U8 desc[UR18][R24.64+0x39], R199 ;  /* 0x000039c71800e986 */ /* 0x000fe2000c101112 */
[----:B------:R-:W-:Y:S01]  /*ca70*/  ISETP.LT.OR P6, PT, R35, 0x41, !P2 ;  /* 0x000000412300780c */ /* 0x000fe200057c1670 */
[----:B------:R-:W-:Y:S01]  /*ca80*/  FMUL R198, R198, UR20 ;  /* 0x00000014c6c67c20 */ /* 0x000fe20008400000 */
[----:B------:R-:W-:Y:S01]  /*ca90*/  FMUL R196, R196, UR20 ;  /* 0x00000014c4c47c20 */ /* 0x000fe20008400000 */
[----:B------:R-:W4:Y:S01]  /*caa0*/  LDL.LU R227, [R1+0x8] ;  /* 0x0000080001e37983 */ /* 0x000f220000300800 */
[----:B------:R-:W-:-:S03]  /*cab0*/  F2FP.SATFINITE.E5M2.F32.PACK_AB_MERGE_C R197, RZ, R197, RZ ;  /* 0x000000c5ffc5723e */ /* 0x000fc600048060ff */
[----:B------:R-:W2:Y:S01]  /*cac0*/  LDL.LU R224, [R1+0x4] ;  /* 0x0000040001e07983 */ /* 0x000ea20000300800 */
[----:B0-----:R-:W-:-:S03]  /*cad0*/  F2FP.SATFINITE.E5M2.F32.PACK_AB_MERGE_C R29, RZ, R198, RZ ;  /* 0x000000c6ff1d723e */ /* 0x001fc600048060ff */
[----:B------:R-:W4:Y:S01]  /*cae0*/  LDL.LU R225, [R1] ;  /* 0x0000000001e17983 */ /* 0x000f220000300800 */
[----:B-1----:R-:W-:-:S03]  /*caf0*/  F2FP.SATFINITE.E5M2.F32.PACK_AB_MERGE_C R31, RZ, R196, RZ ;  /* 0x000000c4ff1f723e */ /* 0x002fc600048060ff */
[----:B------:R-:W-:Y:S01]  /*cb00*/  @!P5 STG.E.U8 desc[UR18][R26.64+0x39], R197 ;  /* 0x000039c51a00d986 */ /* 0x000fe2000c101112 */
[----:B------:R-:W-:Y:S01]  /*cb10*/  ISETP.LT.OR P5, PT, R35, 0x42, !P2 ;  /* 0x000000422300780c */ /* 0x000fe200057a1670 */
[----:B------:R-:W-:Y:S02]  /*cb20*/  FMUL R195, R195, UR20 ;  /* 0x00000014c3c37c20 */ /* 0x000fe40008400000 */
[----:B------:R0:W-:Y:S01]  /*cb30*/  @!P4 STG.E.U8 desc[UR18][R26.64+0x38], R29 ;  /* 0x0000381d1a00c986 */ /* 0x0001e2000c101112 */
[----:B------:R-:W-:-:S03]  /*cb40*/  ISETP.LT.OR P4, PT, R35, 0x41, !P1 ;  /* 0x000000412300780c */ /* 0x000fc60004f81670 */
[----:B------:R1:W-:Y:S01]  /*cb50*/  @!P6 STG.E.U8 desc[UR18][R24.64+0x40], R31 ;  /* 0x0000401f1800e986 */ /* 0x0003e2000c101112 */
[----:B------:R-:W-:Y:S01]  /*cb60*/  ISETP.LT.OR P6, PT, R35, 0x42, !P1 ;  /* 0x000000422300780c */ /* 0x000fe20004fc1670 */
[----:B------:R-:W-:Y:S01]  /*cb70*/  FMUL R194, R194, UR20 ;  /* 0x00000014c2c27c20 */ /* 0x000fe20008400000 */
[----:B------:R-:W-:Y:S01]  /*cb80*/  FMUL R193, R193, UR20 ;  /* 0x00000014c1c17c20 */ /* 0x000fe20008400000 */
[----:B------:R-:W-:Y:S01]  /*cb90*/  F2FP.SATFINITE.E5M2.F32.PACK_AB_MERGE_C R195, RZ, R195, RZ ;  /* 0x000000c3ffc3723e */ /* 0x000fe200048060ff */
[----:B------:R-:W-:Y:S01]  /*cba0*/  FMUL R191, R191, UR20 ;  /* 0x00000014bfbf7c20 */ /* 0x000fe20008400000 */
[----:B------:R-:W-:Y:S01]  /*cbb0*/  FMUL R192, R192, UR20 ;  /* 0x00000014c0c07c20 */ /* 0x000fe20008400000 */
[----:B---3--:R-:W-:Y:S01]  /*cbc0*/  F2FP.SATFINITE.E5M2.F32.PACK_AB_MERGE_C R33, RZ, R194, RZ ;  /* 0x000000c2ff21723e */ /* 0x008fe200048060ff */
        /* <DEDUP_REMOVED lines=178> */
[----:B0-----:R-:W-:Y:S01]  /*d6f0*/  F2FP.SATFINITE.E5M2.F32.PACK_AB_MERGE_C R29, RZ, R22, RZ ;  /* 0x00000016ff1d723e */ /* 0x001fe200048060ff */
[----:B------:R-:W-:Y:S01]  /*d700*/  FMUL R18, R18, UR20 ;  /* 0x0000001412127c20 */ /* 0x000fe20008400000 */
[----:B-1----:R-:W-:Y:S01]  /*d710*/  F2FP.SATFINITE.E5M2.F32.PACK_AB_MERGE_C R31, RZ, R20, RZ ;  /* 0x00000014ff1f723e */ /* 0x002fe200048060ff */
[----:B------:R0:W-:Y:S01]  /*d720*/  @!P5 STG.E.U8 desc[UR18][R26.64+0x99], R21 ;  /* 0x000099151a00d986 */ /* 0x0001e2000c101112 */
[----:B------:R-:W-:-:S03]  /*d730*/  ISETP.LT.OR P5, PT, R35, 0xa2, !P2 ;  /* 0x000000a22300780c */ /* 0x000fc600057a1670 */
[----:B------:R-:W-:Y:S01]  /*d740*/  @!P4 STG.E.U8 desc[UR18][R26.64+0x98], R29 ;  /* 0x0000981d1a00c986 */ /* 0x000fe2000c101112 */
[----:B------:R-:W-:-:S03]  /*d750*/  ISETP.LT.OR P4, PT, R35, 0xa1, !P1 ;  /* 0x000000a12300780c */ /* 0x000fc60004f81670 */
[----:B------:R-:W-:Y:S01]  /*d760*/  @!P6 STG.E.U8 desc[UR18][R24.64+0xa0], R31 ;  /* 0x0000a01f1800e986 */ /* 0x000fe2000c101112 */
[----:B------:R-:W-:Y:S01]  /*d770*/  ISETP.LT.OR P6, PT, R35, 0xa2, !P1 ;  /* 0x000000a22300780c */ /* 0x000fe20004fc1670 */
[----:B------:R-:W-:Y:S01]  /*d780*/  FMUL R17, R17, UR20 ;  /* 0x0000001411117c20 */ /* 0x000fe20008400000 */
[----:B------:R-:W-:Y:S01]  /*d790*/  F2FP.SATFINITE.E5M2.F32.PACK_AB_MERGE_C R19, RZ, R19, RZ ;  /* 0x00000013ff13723e */ /* 0x000fe200048060ff */
[----:B------:R-:W-:Y:S01]  /*d7a0*/  FMUL R15, R15, UR20 ;  /* 0x000000140f0f7c20 */ /* 0x000fe20008400000 */
[----:B---3--:R-:W-:Y:S01]  /*d7b0*/  F2FP.SATFINITE.E5M2.F32.PACK_AB_MERGE_C R23, RZ, R18, RZ ;  /* 0x00000012ff17723e */ /* 0x008fe200048060ff */
[----:B------:R-:W-:Y:S01]  /*d7c0*/  FMUL R16, R16, UR20 ;  /* 0x0000001410107c20 */ /* 0x000fe20008400000 */
[----:B------:R-:W-:Y:S01]  /*d7d0*/  F2FP.SATFINITE.E5M2.F32.PACK_AB_MERGE_C R17, RZ, R17, RZ ;  /* 0x00000011ff11723e */ /* 0x000fe200048060ff */
        /* <DEDUP_REMOVED lines=34> */
[----:B------:R-:W2:Y:S01]  /*da00*/  LDL.LU R223, [R1+0x14] ;  /* 0x0000140001df7983 */ /* 0x000ea20000300800 */
[----:B-1----:R-:W-:-:S03]  /*da10*/  F2FP.SATFINITE.E5M2.F32.PACK_AB_MERGE_C R13, RZ, R8, RZ ;  /* 0x00000008ff0d723e */ /* 0x002fc600048060ff */
        /* <DEDUP_REMOVED lines=8> */
[----:B------:R-:W2:Y:S01]  /*daa0*/  LDL.LU R222, [R1+0x10] ;  /* 0x0000100001de7983 */ /* 0x000ea20000300800 */
[----:B------:R-:W-:Y:S01]  /*dab0*/  FMUL R6, R6, UR20 ;  /* 0x0000001406067c20 */ /* 0x000fe20008400000 */
[----:B-----5:R-:W-:Y:S01]  /*dac0*/  FMUL R2, R2, UR20 ;  /* 0x0000001402027c20 */ /* 0x020fe20008400000 */
[----:B------:R-:W-:Y:S01]  /*dad0*/  F2FP.SATFINITE.E5M2.F32.PACK_AB_MERGE_C R5, RZ, R5, RZ ;  /* 0x00000005ff05723e */ /* 0x000fe200048060ff */
[----:B------:R1:W-:Y:S01]  /*dae0*/  @!P5 STG.E.U8 desc[UR18][R24.64+0xb9], R7 ;  /* 0x0000b9071800d986 */ /* 0x0003e2000c101112 */
[----:B------:R-:W-:Y:S01]  /*daf0*/  FMUL R3, R3, UR20 ;  /* 0x0000001403037c20 */ /* 0x000fe20008400000 */
[----:B---3--:R-:W-:Y:S01]  /*db00*/  F2FP.SATFINITE.E5M2.F32.PACK_AB_MERGE_C R11, RZ, R6, RZ ;  /* 0x00000006ff0b723e */ /* 0x008fe200048060ff */
[----:B------:R-:W-:Y:S01]  /*db10*/  FMUL R0, R0, UR20 ;  /* 0x0000001400007c20 */ /* 0x000fe20008400000 */
[----:B------:R-:W3:Y:S01]  /*db20*/  LDL.LU R221, [R1+0x18] ;  /* 0x0000180001dd7983 */ /* 0x000ee20000300800 */
[----:B------:R-:W-:Y:S01]  /*db30*/  ISETP.LT.OR P5, PT, R35, 0xc2, !P2 ;  /* 0x000000c22300780c */ /* 0x000fe200057a1670 */
[----:B------:R-:W-:Y:S01]  /*db40*/  FMUL R4, R4, UR20 ;  /* 0x0000001404047c20 */ /* 0x000fe20008400000 */
[----:B0-----:R-:W-:Y:S01]  /*db50*/  F2FP.SATFINITE.E5M2.F32.PACK_AB_MERGE_C R13, RZ, R3, RZ ;  /* 0x00000003ff0d723e */ /* 0x001fe200048060ff */
[----:B------:R0:W-:Y:S01]  /*db60*/  @!P6 STG.E.U8 desc[UR18][R26.64+0xb9], R5 ;  /* 0x0000b9051a00e986 */ /* 0x0001e2000c101112 */
[----:B-1----:R-:W-:Y:S01]  /*db70*/  F2FP.SATFINITE.E5M2.F32.PACK_AB_MERGE_C R7, RZ, R2, RZ ;  /* 0x00000002ff07723e */ /* 0x002fe200048060ff */
[----:B----4-:R-:W-:-:S02]  /*db80*/  FMUL R2, R225, UR20 ;  /* 0x00000014e1027c20 */ /* 0x010fc40008400000 */
[----:B------:R1:W-:Y:S01]  /*db90*/  @!P4 STG.E.U8 desc[UR18][R26.64+0xb8], R11 ;  /* 0x0000b80b1a00c986 */ /* 0x0003e2000c101112 */
[----:B--2---:R-:W-:Y:S01]  /*dba0*/  FMUL R3, R224, UR20 ;  /* 0x00000014e0037c20 */ /* 0x004fe20008400000 */
[----:B------:R-:W-:Y:S02]  /*dbb0*/  ISETP.LT.OR P4, PT, R35, 0xc1, !P2 ;  /* 0x000000c12300780c */ /* 0x000fe40005781670 */
[----:B------:R-:W2:Y:S01]  /*dbc0*/  LDL.LU R225, [R1+0x1c] ;  /* 0x00001c0001e17983 */ /* 0x000ea20000300800 */
[----:B------:R-:W-:Y:S02]  /*dbd0*/  F2FP.SATFINITE.E5M2.F32.PACK_AB_MERGE_C R9, RZ, R4, RZ ;  /* 0x00000004ff09723e */ /* 0x000fe400048060ff */
[----:B0-----:R-:W-:Y:S01]  /*dbe0*/  F2FP.SATFINITE.E5M2.F32.PACK_AB_MERGE_C R5, RZ, R0, RZ ;  /* 0x00000000ff05723e */ /* 0x001fe200048060ff */
[----:B------:R-:W4:Y:S01]  /*dbf0*/  LDL.LU R224, [R1+0x20] ;  /* 0x0000200001e07983 */ /* 0x000f220000300800 */
[----:B------:R-:W-:Y:S01]  /*dc00*/  FMUL R0, R227, UR20 ;  /* 0x00000014e3007c20 */ /* 0x000fe20008400000 */
[----:B------:R-:W-:-:S02]  /*dc10*/  ISETP.LT.OR P6, PT, R35, 0xc1, !P1 ;  /* 0x000000c12300780c */ /* 0x000fc40004fc1670 */
[----:B-1----:R-:W-:Y:S01]  /*dc20*/  F2FP.SATFINITE.E5M2.F32.PACK_AB_MERGE_C R11, RZ, R2, RZ ;  /* 0x00000002ff0b723e */ /* 0x002fe200048060ff */
[----:B------:R-:W4:Y:S01]  /*dc30*/  LDL.LU R227, [R1+0x24] ;  /* 0x0000240001e37983 */ /* 0x000f220000300800 */
[----:B------:R-:W-:-:S03]  /*dc40*/  FMUL R2, R226, UR20 ;  /* 0x00000014e2027c20 */ /* 0x000fc60008400000 */
[----:B------:R-:W4:Y:S04]  /*dc50*/  LDL.LU R226, [R1+0x28] ;  /* 0x0000280001e27983 */ /* 0x000f280000300800 */
[----:B------:R-:W-:Y:S01]  /*dc60*/  @!P5 STG.E.U8 desc[UR18][R24.64+0xc1], R13 ;  /* 0x0000c10d1800d986 */ /* 0x000fe2000c101112 */
[----:B------:R-:W-:-:S03]  /*dc70*/  ISETP.LT.OR P5, PT, R35, 0xc2, !P1 ;  /* 0x000000c22300780c */ /* 0x000fc60004fa1670 */
[----:B------:R0:W-:Y:S01]  /*dc80*/  @!P4 STG.E.U8 desc[UR18][R24.64+0xc0], R9 ;  /* 0x0000c0091800c986 */ /* 0x0001e2000c101112 */
[----:B------:R-:W-:-:S03]  /*dc90*/  ISETP.LT.OR P4, PT, R35, 0xc9, !P2 ;  /* 0x000000c92300780c */ /* 0x000fc60005781670 */
[----:B------:R1:W-:Y:S01]  /*dca0*/  @!P6 STG.E.U8 desc[UR18][R26.64+0xc0], R7 ;  /* 0x0000c0071a00e986 */ /* 0x0003e2000c101112 */
[----:B------:R-:W-:-:S03]  /*dcb0*/  ISETP.LT.OR P6, PT, R35, 0xca, !P2 ;  /* 0x000000ca2300780c */ /* 0x000fc600057c1670 */
[----:B------:R-:W4:Y:S04]  /*dcc0*/  LDL.LU R220, [R1+0x2c] ;  /* 0x00002c0001dc7983 */ /* 0x000f280000300800 */
[----:B------:R3:W-:Y:S01]  /*dcd0*/  @!P5 STG.E.U8 desc[UR18][R26.64+0xc1], R5 ;  /* 0x0000c1051a00d986 */ /* 0x0007e2000c101112 */
[----:B0-----:R-:W-:-:S03]  /*dce0*/  F2FP.SATFINITE.E5M2.F32.PACK_AB_MERGE_C R9, RZ, R3, RZ ;  /* 0x00000003ff09723e */ /* 0x001fc600048060ff */
[----:B------:R-:W-:Y:S01]  /*dcf0*/  @!P4 STG.E.U8 desc[UR18][R24.64+0xc8], R11 ;  /* 0x0000c80b1800c986 */ /* 0x000fe2000c101112 */
[----:B------:R-:W-:Y:S02]  /*dd00*/  ISETP.LT.OR P4, PT, R35, 0xc9, !P1 ;  /* 0x000000c92300780c */ /* 0x000fe40004f81670 */
[----:B-1----:R-:W-:Y:S02]  /*dd10*/  F2FP.SATFINITE.E5M2.F32.PACK_AB_MERGE_C R7, RZ, R0, RZ ;  /* 0x00000000ff07723e */ /* 0x002fe400048060ff */
[----:B------:R-:W-:Y:S01]  /*dd20*/  F2FP.SATFINITE.E5M2.F32.PACK_AB_MERGE_C R13, RZ, R2, RZ ;  /* 0x00000002ff0d723e */ /* 0x000fe200048060ff */
[----:B------:R0:W-:Y:S08]  /*dd30*/  @!P6 STG.E.U8 desc[UR18][R24.64+0xc9], R9 ;  /* 0x0000c9091800e986 */ /* 0x0001f0000c101112 */
[----:B------:R1:W-:Y:S01]  /*dd40*/  @!P4 STG.E.U8 desc[UR18][R26.64+0xc8], R7 ;  /* 0x0000c8071a00c986 */ /* 0x0003e2000c101112 */
[----:B------:R-:W-:Y:S01]  /*dd50*/  FMUL R0, R223, UR20 ;  /* 0x00000014df007c20 */ /* 0x000fe20008400000 */
[----:B------:R-:W-:-:S02]  /*dd60*/  FMUL R3, R222, UR20 ;  /* 0x00000014de037c20 */ /* 0x000fc40008400000 */
[----:B------:R-:W4:Y:S03]  /*dd70*/  LDL.LU R222, [R1+0x30] ;  /* 0x0000300001de7983 */ /* 0x000f260000300800 */
[----:B---3--:R-:W-:Y:S01]  /*dd80*/  F2FP.SATFINITE.E5M2.F32.PACK_AB_MERGE_C R5, RZ, R3, RZ ;  /* 0x00000003ff05723e */ /* 0x008fe200048060ff */
[----:B------:R-:W3:Y:S01]  /*dd90*/  LDL.LU R223, [R1+0x34] ;  /* 0x0000340001df7983 */ /* 0x000ee20000300800 */
[----:B------:R-:W-:Y:S01]  /*dda0*/  FMUL R2, R221, UR20 ;  /* 0x00000014dd027c20 */ /* 0x000fe20008400000 */
[----:B0-----:R-:W-:-:S04]  /*ddb0*/  F2FP.SATFINITE.E5M2.F32.PACK_AB_MERGE_C R9, RZ, R0, RZ ;  /* 0x00000000ff09723e */ /* 0x001fc800048060ff */
[----:B------:R-:W-:Y:S01]  /*ddc0*/  F2FP.SATFINITE.E5M2.F32.PACK_AB_MERGE_C R11, RZ, R2, RZ ;  /* 0x00000002ff0b723e */ /* 0x000fe200048060ff */
[----:B--2---:R-:W-:Y:S02]  /*ddd0*/  FMUL R3, R225, UR20 ;  /* 0x00000014e1037c20 */ /* 0x004fe40008400000 */
[----:B------:R-:W2:Y:S01]  /*dde0*/  LDL.LU R225, [R1+0x38] ;  /* 0x0000380001e17983 */ /* 0x000ea20000300800 */
[----:B----4-:R-:W-:Y:S02]  /*ddf0*/  FMUL R0, R224, UR20 ;  /* 0x00000014e0007c20 */ /* 0x010fe40008400000 */
[----:B-1----:R-:W-:Y:S01]  /*de00*/  F2FP.SATFINITE.E5M2.F32.PACK_AB_MERGE_C R7, RZ, R3, RZ ;  /* 0x00000003ff07723e */ /* 0x002fe200048060ff */
[----:B------:R-:W4:Y:S01]  /*de10*/  LDL.LU R224, [R1+0x3c] ;  /* 0x00003c0001e07983 */ /* 0x000f220000300800 */
[----:B------:R-:W-:-:S03]  /*de20*/  FMUL R2, R227, UR20 ;  /* 0x00000014e3027c20 */ /* 0x000fc60008400000 */
[----:B------:R-:W4:Y:S01]  /*de30*/  LDL.LU R227, [R1+0x40] ;  /* 0x0000400001e37983 */ /* 0x000f220000300800 */
[----:B------:R-:W-:-:S03]  /*de40*/  FMUL R3, R226, UR20 ;  /* 0x00000014e2037c20 */ /* 0x000fc60008400000 */
[----:B------:R-:W4:Y:S01]  /*de50*/  LDL.LU R226, [R1+0x44] ;  /* 0x0000440001e27983 */ /* 0x000f220000300800 */
[C---:B------:R-:W-:Y:S02]  /*de60*/  ISETP.LT.OR P5, PT, R35.reuse, 0xca, !P1 ;  /* 0x000000ca2300780c */ /* 0x040fe40004fa1670 */
[C---:B------:R-:W-:Y:S01]  /*de70*/  ISETP.LT.OR P6, PT, R35.reuse, 0xd1, !P2 ;  /* 0x000000d12300780c */ /* 0x040fe200057c1670 */
[----:B------:R-:W4:Y:S01]  /*de80*/  LDL.LU R219, [R1+0x48] ;  /* 0x0000480001db7983 */ /* 0x000f220000300800 */
[----:B------:R-:W-:-:S03]  /*de90*/  ISETP.LT.OR P4, PT, R35, 0xd1, !P1 ;  /* 0x000000d12300780c */ /* 0x000fc60004f81670 */
[----:B------:R-:W4:Y:S04]  /*dea0*/  LDL.LU R218, [R1+0x4c] ;  /* 0x00004c0001da7983 */ /* 0x000f280000300800 */
[----:B------:R-:W4:Y:S04]  /*deb0*/  LDL.LU R221, [R1+0x50] ;  /* 0x0000500001dd7983 */ /* 0x000f280000300800 */
[----:B------:R0:W-:Y:S01]  /*dec0*/  @!P5 STG.E.U8 desc[UR18][R26.64+0xc9], R13 ;  /* 0x0000c90d1a00d986 */ /* 0x0001e2000c101112 */
[----:B------:R-:W-:-:S03]  /*ded0*/  ISETP.LT.OR P5, PT, R35, 0xd2, !P2 ;  /* 0x000000d22300780c */ /* 0x000fc600057a1670 */
[----:B------:R1:W-:Y:S01]  /*dee0*/  @!P6 STG.E.U8 desc[UR18][R24.64+0xd0], R5 ;  /* 0x0000d0051800e986 */ /* 0x0003e2000c101112 */
[----:B------:R-:W-:Y:S02]  /*def0*/  ISETP.LT.OR P6, PT, R35, 0xd2, !P1 ;  /* 0x000000d22300780c */ /* 0x000fe40004fc1670 */
[----:B0-----:R-:W-:-:S07]  /*df00*/  F2FP.SATFINITE.E5M2.F32.PACK_AB_MERGE_C R13, RZ, R2, RZ ;  /* 0x00000002ff0d723e */ /* 0x001fce00048060ff */
[----:B------:R0:W-:Y:S01]  /*df10*/  @!P5 STG.E.U8 desc[UR18][R24.64+0xd1], R9 ;  /* 0x0000d1091800d986 */ /* 0x0001e2000c101112 */
[C---:B------:R-:W-:Y:S02]  /*df20*/  ISETP.LT.OR P5, PT, R35.reuse, 0xda, !P2 ;  /* 0x000000da2300780c */ /* 0x040fe400057a1670 */
[----:B-1----:R-:W-:Y:S01]  /*df30*/  F2FP.SATFINITE.E5M2.F32.PACK_AB_MERGE_C R5, RZ, R0, RZ ;  /* 0x00000000ff05723e */ /* 0x002fe200048060ff */
[----:B------:R-:W-:Y:S01]  /*df40*/  @!P4 STG.E.U8 desc[UR18][R26.64+0xd0], R11 ;  /* 0x0000d00b1a00c986 */ /* 0x000fe2000c101112 */
[C---:B------:R-:W-:Y:S01]  /*df50*/  ISETP.LT.OR P4, PT, R35.reuse, 0xd9, !P2 ;  /* 0x000000d92300780c */ /* 0x040fe20005781670 */
[----:B------:R-:W-:Y:S02]  /*df60*/  FMUL R0, R220, UR20 ;  /* 0x00000014dc007c20 */ /* 0x000fe40008400000 */
[----:B------:R1:W-:Y:S01]  /*df70*/  @!P6 STG.E.U8 desc[UR18][R26.64+0xd1], R7 ;  /* 0x0000d1071a00e986 */ /* 0x0003e2000c101112 */
[----:B------:R-:W-:-:S03]  /*df80*/  ISETP.LT.OR P6, PT, R35, 0xd9, !P1 ;  /* 0x000000d92300780c */ /* 0x000fc60004fc1670 */
[----:B------:R-:W4:Y:S01]  /*df90*/  LDL.LU R220, [R1+0x54] ;  /* 0x0000540001dc7983 */ /* 0x000f220000300800 */
[----:B0-----:R-:W-:-:S03]  /*dfa0*/  F2FP.SATFINITE.E5M2.F32.PACK_AB_MERGE_C R9, RZ, R3, RZ ;  /* 0x00000003ff09723e */ /* 0x001fc600048060ff */
[----:B------:R-:W-:Y:S01]  /*dfb0*/  @!P5 STG.E.U8 desc[UR18][R24.64+0xd9], R13 ;  /* 0x0000d90d1800d986 */ /* 0x000fe2000c101112 */
[----:B-1----:R-:W-:-:S03]  /*dfc0*/  F2FP.SATFINITE.E5M2.F32.PACK_AB_MERGE_C R7, RZ, R0, RZ ;  /* 0x00000000ff07723e */ /* 0x002fc600048060ff */
[----:B------:R0:W-:Y:S04]  /*dfd0*/  @!P4 STG.E.U8 desc[UR18][R24.64+0xd8], R5 ;  /* 0x0000d8051800c986 */ /* 0x0001e8000c101112 */
[----:B------:R1:W-:Y:S01]  /*dfe0*/  @!P6 STG.E.U8 desc[UR18][R26.64+0xd8], R9 ;  /* 0x0000d8091a00e986 */ /* 0x0003e2000c101112 */
[----:B------:R-:W-:-:S03]  /*dff0*/  FMUL R2, R222, UR20 ;  /* 0x00000014de027c20 */ /* 0x000fc60008400000 */
[----:B------:R-:W4:Y:S01]  /*e000*/  LDL.LU R222, [R1+0x58] ;  /* 0x0000580001de7983 */ /* 0x000f220000300800 */
[----:B---3--:R-:W-:Y:S01]  /*e010*/  FMUL R3, R223, UR20 ;  /* 0x00000014df037c20 */ /* 0x008fe20008400000 */
[----:B------:R-:W-:Y:S02]  /*e020*/  F2FP.SATFINITE.E5M2.F32.PACK_AB_MERGE_C R11, RZ, R2, RZ ;  /* 0x00000002ff0b723e */ /* 0x000fe400048060ff */
[----:B------:R-:W3:Y:S02]  /*e030*/  LDL.LU R223, [R1+0x5c] ;  /* 0x00005c0001df7983 */ /* 0x000ee40000300800 */
[----:B0-----:R-:W-:Y:S01]  /*e040*/  F2FP.SATFINITE.E5M2.F32.PACK_AB_MERGE_C R5, RZ, R3, RZ ;  /* 0x00000003ff05723e */ /* 0x001fe200048060ff */
[----:B--2---:R-:W-:Y:S02]  /*e050*/  FMUL R0, R225, UR20 ;  /* 0x00000014e1007c20 */ /* 0x004fe40008400000 */
[----:B------:R-:W2:Y:S01]  /*e060*/  LDL.LU R225, [R1+0x60] ;  /* 0x0000600001e17983 */ /* 0x000ea20000300800 */
[----:B----4-:R-:W-:-:S02]  /*e070*/  FMUL R2, R224, UR20 ;  /* 0x00000014e0027c20 */ /* 0x010fc40008400000 */
[----:B-1----:R-:W-:Y:S01]  /*e080*/  F2FP.SATFINITE.E5M2.F32.PACK_AB_MERGE_C R9, RZ, R0, RZ ;  /* 0x00000000ff09723e */ /* 0x002fe200048060ff */
[----:B------:R-:W4:Y:S01]  /*e090*/  LDL.LU R224, [R1+0x64] ;  /* 0x0000640001e07983 */ /* 0x000f220000300800 */
[----:B------:R-:W-:-:S03]  /*e0a0*/  FMUL R3, R227, UR20 ;  /* 0x00000014e3037c20 */ /* 0x000fc60008400000 */
[----:B------:R-:W4:Y:S01]  /*e0b0*/  LDL.LU R227, [R1+0x68] ;  /* 0x0000680001e37983 */ /* 0x000f220000300800 */
[----:B------:R-:W-:-:S03]  /*e0c0*/  FMUL R0, R226, UR20 ;  /* 0x00000014e2007c20 */ /* 0x000fc60008400000 */
[----:B------:R-:W4:Y:S01]  /*e0d0*/  LDL.LU R226, [R1+0x6c] ;  /* 0x00006c0001e27983 */ /* 0x000f220000300800 */
[C---:B------:R-:W-:Y:S02]  /*e0e0*/  ISETP.LT.OR P5, PT, R35.reuse, 0xda, !P1 ;  /* 0x000000da2300780c */ /* 0x040fe40004fa1670 */
[C---:B------:R-:W-:Y:S02]  /*e0f0*/  ISETP.LT.OR P4, PT, R35.reuse, 0xe1, !P2 ;  /* 0x000000e12300780c */ /* 0x040fe40005781670 */
[----:B------:R-:W-:-:S09]  /*e100*/  ISETP.LT.OR P6, PT, R35, 0xe2, !P2 ;  /* 0x000000e22300780c */ /* 0x000fd200057c1670 */
[----:B------:R0:W-:Y:S01]  /*e110*/  @!P5 STG.E.U8 desc[UR18][R26.64+0xd9], R7 ;  /* 0x0000d9071a00d986 */ /* 0x0001e2000c101112 */
[----:B------:R-:W-:-:S03]  /*e120*/  ISETP.LT.OR P5, PT, R35, 0xe2, !P1 ;  /* 0x000000e22300780c */ /* 0x000fc60004fa1670 */
[----:B------:R-:W-:Y:S01]  /*e130*/  @!P4 STG.E.U8 desc[UR18][R24.64+0xe0], R11 ;  /* 0x0000e00b1800c986 */ /* 0x000fe2000c101112 */
[----:B------:R-:W-:-:S03]  /*e140*/  ISETP.LT.OR P4, PT, R35, 0xe1, !P1 ;  /* 0x000000e12300780c */ /* 0x000fc60004f81670 */
[----:B------:R1:W-:Y:S01]  /*e150*/  @!P6 STG.E.U8 desc[UR18][R24.64+0xe1], R5 ;  /* 0x0000e1051800e986 */ /* 0x0003e2000c101112 */
[----:B------:R-:W-:Y:S02]  /*e160*/  ISETP.LT.OR P6, PT, R35, 0xe9, !P2 ;  /* 0x000000e92300780c */ /* 0x000fe400057c1670 */
[----:B------:R-:W-:Y:S02]  /*e170*/  F2FP.SATFINITE.E5M2.F32.PACK_AB_MERGE_C R13, RZ, R2, RZ ;  /* 0x00000002ff0d723e */ /* 0x000fe400048060ff */
[----:B0-----:R-:W-:-:S03]  /*e180*/  F2FP.SATFINITE.E5M2.F32.PACK_AB_MERGE_C R7, RZ, R3, RZ ;  /* 0x00000003ff07723e */ /* 0x001fc600048060ff */
[----:B------:R-:W-:Y:S01]  /*e190*/  @!P5 STG.E.U8 desc[UR18][R26.64+0xe1], R13 ;  /* 0x0000e10d1a00d986 */ /* 0x000fe2000c101112 */
[----:B------:R-:W-:-:S03]  /*e1a0*/  ISETP.LT.OR P5, PT, R35, 0xea, !P2 ;  /* 0x000000ea2300780c */ /* 0x000fc600057a1670 */
[----:B------:R0:W-:Y:S01]  /*e1b0*/  @!P4 STG.E.U8 desc[UR18][R26.64+0xe0], R9 ;  /* 0x0000e0091a00c986 */ /* 0x0001e2000c101112 */
[----:B------:R-:W-:-:S03]  /*e1c0*/  ISETP.LT.OR P4, PT, R35, 0xe9, !P1 ;  /* 0x000000e92300780c */ /* 0x000fc60004f81670 */
[----:B------:R0:W-:Y:S01]  /*e1d0*/  @!P6 STG.E.U8 desc[UR18][R24.64+0xe8], R7 ;  /* 0x0000e8071800e986 */ /* 0x0001e2000c101112 */
[----:B------:R-:W-:Y:S01]  /*e1e0*/  ISETP.LT.OR P6, PT, R35, 0xea, !P1 ;  /* 0x000000ea2300780c */ /* 0x000fe20004fc1670 */
[----:B------:R-:W-:Y:S01]  /*e1f0*/  FMUL R2, R219, UR20 ;  /* 0x00000014db027c20 */ /* 0x000fe20008400000 */
[----:B------:R-:W-:Y:S01]  /*e200*/  FMUL R3, R218, UR20 ;  /* 0x00000014da037c20 */ /* 0x000fe20008400000 */
[----:B-1----:R-:W-:-:S03]  /*e210*/  F2FP.SATFINITE.E5M2.F32.PACK_AB_MERGE_C R5, RZ, R0, RZ ;  /* 0x00000000ff05723e */ /* 0x002fc600048060ff */
[----:B------:R-:W-:Y:S02]  /*e220*/  F2FP.SATFINITE.E5M2.F32.PACK_AB_MERGE_C R11, RZ, R2, RZ ;  /* 0x00000002ff0b723e */ /* 0x000fe400048060ff */
[----:B0-----:R-:W-:Y:S01]  /*e230*/  F2FP.SATFINITE.E5M2.F32.PACK_AB_MERGE_C R9, RZ, R3, RZ ;  /* 0x00000003ff09723e */ /* 0x001fe200048060ff */
[----:B------:R-:W-:Y:S01]  /*e240*/  @!P5 STG.E.U8 desc[UR18][R24.64+0xe9], R5 ;  /* 0x0000e9051800d986 */ /* 0x000fe2000c101112 */
[----:B------:R-:W-:-:S03]  /*e250*/  ISETP.LT.OR P5, PT, R35, 0xf2, !P2 ;  /* 0x000000f22300780c */ /* 0x000fc600057a1670 */
[----:B------:R-:W-:Y:S01]  /*e260*/  @!P4 STG.E.U8 desc[UR18][R26.64+0xe8], R11 ;  /* 0x0000e80b1a00c986 */ /* 0x000fe2000c101112 */
[----:B------:R-:W-:-:S03]  /*e270*/  ISETP.LT.OR P4, PT, R35, 0xf1, !P2 ;  /* 0x000000f12300780c */ /* 0x000fc60005781670 */
[----:B------:R-:W-:Y:S01]  /*e280*/  @!P6 STG.E.U8 desc[UR18][R26.64+0xe9], R9 ;  /* 0x0000e9091a00e986 */ /* 0x000fe2000c101112 */
[----:B------:R-:W-:Y:S01]  /*e290*/  ISETP.LT.OR P6, PT, R35, 0xf1, !P1 ;  /* 0x000000f12300780c */ /* 0x000fe20004fc1670 */
[----:B------:R-:W-:Y:S01]  /*e2a0*/  FMUL R0, R221, UR20 ;  /* 0x00000014dd007c20 */ /* 0x000fe20008400000 */
[----:B------:R-:W-:-:S04]  /*e2b0*/  FMUL R2, R220, UR20 ;  /* 0x00000014dc027c20 */ /* 0x000fc80008400000 */
[----:B------:R-:W-:Y:S02]  /*e2c0*/  F2FP.SATFINITE.E5M2.F32.PACK_AB_MERGE_C R7, RZ, R0, RZ ;  /* 0x00000000ff07723e */ /* 0x000fe400048060ff */
[----:B------:R-:W-:-:S03]  /*e2d0*/  F2FP.SATFINITE.E5M2.F32.PACK_AB_MERGE_C R13, RZ, R2, RZ ;  /* 0x00000002ff0d723e */ /* 0x000fc600048060ff */
[----:B------:R0:W-:Y:S01]  /*e2e0*/  @!P4 STG.E.U8 desc[UR18][R24.64+0xf0], R7 ;  /* 0x0000f0071800c986 */ /* 0x0001e2000c101112 */
[----:B------:R-:W-:-:S03]  /*e2f0*/  ISETP.LT.OR P4, PT, R35, 0xf2, !P1 ;  /* 0x000000f22300780c */ /* 0x000fc60004f81670 */
[----:B------:R1:W-:Y:S01]  /*e300*/  @!P5 STG.E.U8 desc[UR18][R24.64+0xf1], R13 ;  /* 0x0000f10d1800d986 */ /* 0x0003e2000c101112 */
[C---:B------:R-:W-:Y:S02]  /*e310*/  ISETP.LT.OR P5, PT, R35.reuse, 0xf9, !P2 ;  /* 0x000000f92300780c */ /* 0x040fe400057a1670 */
[----:B------:R-:W-:Y:S01]  /*e320*/  ISETP.LT.OR P2, PT, R35, 0xfa, !P2 ;  /* 0x000000fa2300780c */ /* 0x000fe20005741670 */
[----:B------:R-:W-:-:S05]  /*e330*/  FMUL R3, R222, UR20 ;  /* 0x00000014de037c20 */ /* 0x000fca0008400000 */
[----:B------:R-:W-:Y:S01]  /*e340*/  F2FP.SATFINITE.E5M2.F32.PACK_AB_MERGE_C R15, RZ, R3, RZ ;  /* 0x00000003ff0f723e */ /* 0x000fe200048060ff */
[----:B---3--:R-:W-:-:S04]  /*e350*/  FMUL R0, R223, UR20 ;  /* 0x00000014df007c20 */ /* 0x008fc80008400000 */
[----:B------:R1:W-:Y:S01]  /*e360*/  @!P6 STG.E.U8 desc[UR18][R26.64+0xf0], R15 ;  /* 0x0000f00f1a00e986 */ /* 0x0003e2000c101112 */
[C---:B------:R-:W-:Y:S02]  /*e370*/  ISETP.LT.OR P6, PT, R35.reuse, 0xf9, !P1 ;  /* 0x000000f92300780c */ /* 0x040fe40004fc1670 */
[----:B------:R-:W-:Y:S02]  /*e380*/  ISETP.LT.OR P1, PT, R35, 0xfa, !P1 ;  /* 0x000000fa2300780c */ /* 0x000fe40004f21670 */
[----:B0-----:R-:W-:Y:S01]  /*e390*/  F2FP.SATFINITE.E5M2.F32.PACK_AB_MERGE_C R7, RZ, R0, RZ ;  /* 0x00000000ff07723e */ /* 0x001fe200048060ff */
[----:B--2---:R-:W-:Y:S01]  /*e3a0*/  FMUL R2, R225, UR20 ;  /* 0x00000014e1027c20 */ /* 0x004fe20008400000 */
[----:B----4-:R-:W-:-:S04]  /*e3b0*/  FMUL R3, R224, UR20 ;  /* 0x00000014e0037c20 */ /* 0x010fc80008400000 */
[----:B------:R-:W-:Y:S01]  /*e3c0*/  F2FP.SATFINITE.E5M2.F32.PACK_AB_MERGE_C R9, RZ, R2, RZ ;  /* 0x00000002ff09723e */ /* 0x000fe200048060ff */
[----:B------:R-:W-:Y:S01]  /*e3d0*/  FMUL R4, R227, UR20 ;  /* 0x00000014e3047c20 */ /* 0x000fe20008400000 */
[----:B------:R-:W-:Y:S01]  /*e3e0*/  FMUL R5, R226, UR20 ;  /* 0x00000014e2057c20 */ /* 0x000fe20008400000 */
[----:B------:R-:W-:-:S03]  /*e3f0*/  F2FP.SATFINITE.E5M2.F32.PACK_AB_MERGE_C R3, RZ, R3, RZ ;  /* 0x00000003ff03723e */ /* 0x000fc600048060ff */
[----:B------:R-:W-:Y:S02]  /*e400*/  F2FP.SATFINITE.E5M2.F32.PACK_AB_MERGE_C R11, RZ, R4, RZ ;  /* 0x00000004ff0b723e */ /* 0x000fe400048060ff */
[----:B------:R-:W-:Y:S01]  /*e410*/  F2FP.SATFINITE.E5M2.F32.PACK_AB_MERGE_C R5, RZ, R5, RZ ;  /* 0x00000005ff05723e */ /* 0x000fe200048060ff */
[----:B------:R1:W-:Y:S04]  /*e420*/  @!P4 STG.E.U8 desc[UR18][R26.64+0xf1], R7 ;  /* 0x0000f1071a00c986 */ /* 0x0003e8000c101112 */
[----:B------:R1:W-:Y:S04]  /*e430*/  @!P5 STG.E.U8 desc[UR18][R24.64+0xf8], R9 ;  /* 0x0000f8091800d986 */ /* 0x0003e8000c101112 */
[----:B------:R1:W-:Y:S04]  /*e440*/  @!P2 STG.E.U8 desc[UR18][R24.64+0xf9], R3 ;  /* 0x0000f9031800a986 */ /* 0x0003e8000c101112 */
[----:B------:R1:W-:Y:S04]  /*e450*/  @!P6 STG.E.U8 desc[UR18][R26.64+0xf8], R11 ;  /* 0x0000f80b1a00e986 */ /* 0x0003e8000c101112 */
[----:B------:R1:W-:Y:S02]  /*e460*/  @!P1 STG.E.U8 desc[UR18][R26.64+0xf9], R5 ;  /* 0x0000f9051a009986 */ /* 0x0003e4000c101112 */
.L_x_293:
[----:B------:R-:W-:Y:S05]  /*e470*/  BSYNC B0 ;  /* 0x0000000000007941 */ /* 0x000fea0003800000 */
.L_x_35:
[----:B01---5:R-:W2:Y:S04]  /*e480*/  LDL.LU R3, [R1+0x74] ;  /* 0x0000740001037983 */ /* 0x023ea80000300800 */
[----:B------:R-:W2:Y:S01]  /*e490*/  LDL.LU R2, [R1+0x78] ;  /* 0x0000780001027983 */ /* 0x000ea20000300800 */
[----:B------:R-:W-:Y:S01]  /*e4a0*/  ULDC UR6, c[0x0][0xc] ;  /* 0x0000030000067ab9 */ /* 0x000fe20000000800 */
[----:B------:R-:W-:Y:S01]  /*e4b0*/  ULDC UR7, c[0x0][0x10] ;  /* 0x0000040000077ab9 */ /* 0x000fe20000000800 */
[----:B------:R-:W2:Y:S01]  /*e4c0*/  LDC R5, c[0x0][0x14] ;  /* 0x00000500ff057b82 */ /* 0x000ea20000000800 */
[----:B------:R-:W-:Y:S01]  /*e4d0*/  UIMAD.WIDE.U32 UR6, UR6, UR7, URZ ;  /* 0x00000007060672a5 */ /* 0x000fe2000f8e003f */
[----:B------:R-:W-:Y:S01]  /*e4e0*/  PRMT R0, RZ, 0x7610, R0 ;  /* 0x00007610ff007816 */ /* 0x000fe20000000000 */
[----:B------:R-:W-:-:S04]  /*e4f0*/  UMOV UR22, 0xffffffff ;  /* 0xffffffff00167882 */ /* 0x000fc80000000000 */
[----:B--2---:R-:W-:-:S04]  /*e500*/  IMAD.WIDE.U32 R2, R5, UR6, R2 ;  /* 0x0000000605027c25 */ /* 0x004fc8000f8e0002 */
[----:B------:R-:W-:Y:S01]  /*e510*/  IMAD R5, R5, UR7, RZ ;  /* 0x0000000705057c24 */ /* 0x000fe2000f8e02ff */
[----:B------:R-:W-:Y:S01]  /*e520*/  ULDC.64 UR6, c[0x0][0x650] ;  /* 0x0001940000067ab9 */ /* 0x000fe20000000a00 */
[----:B------:R-:W-:Y:S01]  /*e530*/  IMAD.MOV.U32 R19, RZ, RZ, R2 ;  /* 0x000000ffff137224 */ /* 0x000fe200078e0002 */
[----:B------:R-:W-:Y:S01]  /*e540*/  ISETP.GE.U32.AND P1, PT, R2, UR6, PT ;  /* 0x0000000602007c0c */ /* 0x000fe2000bf26070 */
[----:B------:R-:W-:Y:S02]  /*e550*/  IMAD.IADD R22, R3, 0x1, R5 ;  /* 0x0000000103167824 */ /* 0x000fe400078e0205 */
[----:B------:R-:W-:-:S03]  /*e560*/  IMAD.MOV.U32 R2, RZ, RZ, -0x1 ;  /* 0xffffffffff027424 */ /* 0x000fc600078e00ff */
[----:B------:R0:W-:Y:S01]  /*e570*/  STL [R1+0x74], R22 ;  /* 0x0000741601007387 */ /* 0x0001e20000100800 */
[----:B------:R-:W-:-:S03]  /*e580*/  ISETP.GE.U32.AND.EX P1, PT, R22, UR7, PT, P1 ;  /* 0x0000000716007c0c */ /* 0x000fc6000bf26110 */
[----:B------:R0:W-:Y:S04]  /*e590*/  STL [R1+0x78], R19 ;  /* 0x0000781301007387 */ /* 0x0001e80000100800 */
[----:B------:R0:W-:Y:S06]  /*e5a0*/  STL [R1+0x7c], R2 ;  /* 0x00007c0201007387 */ /* 0x0001ec0000100800 */
[----:B------:R-:W-:Y:S05]  /*e5b0*/  @P1 BRA `(.L_x_294) ;  /* 0x00000004006c1947 */ /* 0x000fea0003800000 */
[----:B------:R-:W1:Y:S01]  /*e5c0*/  S2R R14, SR_CTAID.X ;  /* 0x00000000000e7919 */ /* 0x000e620000002500 */
[----:B------:R-:W2:Y:S01]  /*e5d0*/  LDC.64 R8, c[0x0][0x628] ;  /* 0x00018a00ff087b82 */ /* 0x000ea20000000a00 */
[----:B------:R-:W-:Y:S01]  /*e5e0*/  ULDC UR6, c[0x0][0x150] ;  /* 0x0000540000067ab9 */ /* 0x000fe20000000800 */
[----:B------:R-:W-:Y:S01]  /*e5f0*/  IMAD.MOV.U32 R6, RZ, RZ, R19 ;  /* 0x000000ffff067224 */ /* 0x000fe200078e0013 */
[----:B------:R-:W0:Y:S01]  /*e600*/  S2R R16, SR_CTAID.Y ;  /* 0x0000000000107919 */ /* 0x000e220000002600 */
[----:B------:R-:W-:-:S04]  /*e610*/  IMAD.MOV.U32 R7, RZ, RZ, R22 ;  /* 0x000000ffff077224 */ /* 0x000fc800078e0016 */
[----:B------:R-:W0:Y:S08]  /*e620*/  LDC R17, c[0x0][0x144] ;  /* 0x00005100ff117b82 */ /* 0x000e300000000800 */
[----:B------:R-:W0:Y:S08]  /*e630*/  LDC R10, c[0x0][0x630] ;  /* 0x00018c00ff0a7b82 */ /* 0x000e300000000800 */
[----:B------:R-:W0:Y:S01]  /*e640*/  LDC.64 R12, c[0x0][0x620] ;  /* 0x00018800ff0c7b82 */ /* 0x000e220000000a00 */
[----:B--2---:R-:W-:-:S04]  /*e650*/  ISETP.NE.U32.AND P1, PT, R8, RZ, PT ;  /* 0x000000ff0800720c */ /* 0x004fc80003f25070 */
[----:B------:R-:W-:Y:S02]  /*e660*/  ISETP.NE.AND.EX P1, PT, R9, RZ, PT, P1 ;  /* 0x000000ff0900720c */ /* 0x000fe40003f25310 */
[----:B-1----:R-:W-:-:S05]  /*e670*/  I2FP.F32.U32 R0, R14 ;  /* 0x0000000e00007245 */ /* 0x002fca0000201000 */
[----:B------:R-:W-:-:S04]  /*e680*/  FMUL R0, R0, UR6 ;  /* 0x0000000600007c20 */ /* 0x000fc80008400000 */
[----:B------:R1:W2:Y:S02]  /*e690*/  F2I.U32.TRUNC.NTZ R15, R0 ;  /* 0x00000000000f7305 */ /* 0x0002a4000020f000 */
[----:B------:R-:W-:Y:S05]  /*e6a0*/  @!P1 BRA `(.L_x_295) ;  /* 0x0000000000289947 */ /* 0x000fea0003800000 */
[----:B-1----:R-:W1:Y:S02]  /*e6b0*/  LDC R0, c[0x0][0x634] ;  /* 0x00018d00ff007b82 */ /* 0x002e640000000800 */
[----:B-1----:R-:W-:-:S05]  /*e6c0*/  IADD3 R7, P1, R19, R0, RZ ;  /* 0x0000000013077210 */ /* 0x002fca0007f3e0ff */
[----:B------:R-:W-:-:S04]  /*e6d0*/  IMAD.X R11, RZ, RZ, R22, P1 ;  /* 0x000000ffff0b7224 */ /* 0x000fc800008e0616 */
[----:B0-----:R-:W-:-:S04]  /*e6e0*/  IMAD.WIDE.U32 R2, R11, R8, RZ ;  /* 0x000000080b027225 */ /* 0x001fc800078e00ff */
[----:B------:R-:W-:-:S04]  /*e6f0*/  IMAD.WIDE.U32 R4, P1, R7, R9, R2 ;  /* 0x0000000907047225 */ /* 0x000fc80007820002 */
[----:B------:R-:W-:-:S04]  /*e700*/  IMAD.WIDE.U32 R2, R7, R8, RZ ;  /* 0x0000000807027225 */ /* 0x000fc800078e00ff */
[----:B------:R-:W-:Y:S01]  /*e710*/  IMAD.X R7, RZ, RZ, RZ, P1 ;  /* 0x000000ffff077224 */ /* 0x000fe200008e06ff */
[----:B------:R-:W-:Y:S01]  /*e720*/  IADD3 RZ, P1, R3, R4, RZ ;  /* 0x0000000403ff7210 */ /* 0x000fe20007f3e0ff */
[----:B------:R-:W-:-:S04]  /*e730*/  IMAD.MOV.U32 R6, RZ, RZ, R5 ;  /* 0x000000ffff067224 */ /* 0x000fc800078e0005 */
[----:B------:R-:W-:-:S08]  /*e740*/  IMAD.WIDE.U32.X R6, R11, R9, R6, P1 ;  /* 0x000000090b067225 */ /* 0x000fd000008e0406 */
.L_x_295:
[-CC-:B0---4-:R-:W-:Y:S01]  /*e750*/  SHF.R.U64 R24, R6, R10.reuse, R7.reuse ;  /* 0x0000000a06187219 */ /* 0x191fe20000001207 */
[----:B------:R-:W0:Y:S01]  /*e760*/  LDC.64 R20, c[0x0][0x640] ;  /* 0x00019000ff147b82 */ /* 0x000e220000000a00 */
[----:B-1----:R-:W-:Y:S01]  /*e770*/  SHF.R.U32.HI R0, RZ, R10, R7 ;  /* 0x0000000aff007219 */ /* 0x002fe20000011607 */
[----:B------:R-:W-:Y:S01]  /*e780*/  IMAD.MOV.U32 R2, RZ, RZ, R19 ;  /* 0x000000ffff027224 */ /* 0x000fe200078e0013 */
[----:B------:R-:W-:Y:S01]  /*e790*/  IADD3 R5, P1, RZ, -R24, RZ ;  /* 0x80000018ff057210 */ /* 0x000fe20007f3e0ff */
[----:B--2---:R-:W-:Y:S01]  /*e7a0*/  IMAD.MOV R15, RZ, RZ, -R15 ;  /* 0x000000ffff0f7224 */ /* 0x004fe200078e0a0f */
[----:B------:R-:W-:Y:S01]  /*e7b0*/  ULDC UR6, c[0x0][0x154] ;  /* 0x0000550000067ab9 */ /* 0x000fe20000000800 */
[----:B------:R-:W-:Y:S02]  /*e7c0*/  IMAD.MOV.U32 R7, RZ, RZ, 0x1 ;  /* 0x00000001ff077424 */ /* 0x000fe400078e00ff */
[----:B------:R-:W1:Y:S01]  /*e7d0*/  LDC R4, c[0x0][0x618] ;  /* 0x00018600ff047b82 */ /* 0x000e620000000800 */
[----:B------:R-:W-:-:S02]  /*e7e0*/  IMAD.X R3, RZ, RZ, ~R0, P1 ;  /* 0x000000ffff037224 */ /* 0x000fc400008e0e00 */
[----:B------:R-:W-:Y:S02]  /*e7f0*/  IMAD R15, R17, R15, R14 ;  /* 0x0000000f110f7224 */ /* 0x000fe400078e020e */
[-C--:B------:R-:W-:Y:S02]  /*e800*/  IMAD R0, R3, R12.reuse, RZ ;  /* 0x0000000c03007224 */ /* 0x080fe400078e02ff */
[----:B------:R-:W-:Y:S01]  /*e810*/  IMAD.MOV.U32 R3, RZ, RZ, R22 ;  /* 0x000000ffff037224 */ /* 0x000fe200078e0016 */
[----:B------:R-:W2:Y:S01]  /*e820*/  LDC R6, c[0x0][0x608] ;  /* 0x00018200ff067b82 */ /* 0x000ea20000000800 */
[----:B------:R-:W-:-:S04]  /*e830*/  IMAD.WIDE.U32 R2, R5, R12, R2 ;  /* 0x0000000c05027225 */ /* 0x000fc800078e0002 */
[----:B------:R-:W-:-:S03]  /*e840*/  IMAD R5, R5, R13, R0 ;  /* 0x0000000d05057224 */ /* 0x000fc600078e0200 */
[----:B------:R-:W4:Y:S01]  /*e850*/  LDC R18, c[0x0][0x658] ;  /* 0x00019600ff127b82 */ /* 0x000f220000000800 */
[----:B------:R-:W-:Y:S01]  /*e860*/  I2FP.F32.U32 R0, R16 ;  /* 0x0000001000007245 */ /* 0x000fe20000201000 */
[----:B------:R-:W-:Y:S01]  /*e870*/  IMAD.IADD R3, R3, 0x1, R5 ;  /* 0x0000000103037824 */ /* 0x000fe200078e0205 */
[----:B0-----:R-:W-:Y:S01]  /*e880*/  ISETP.NE.U32.AND P1, PT, R20, RZ, PT ;  /* 0x000000ff1400720c */ /* 0x001fe20003f25070 */
[----:B------:R-:W-:Y:S02]  /*e890*/  IMAD.MOV.U32 R5, RZ, RZ, -0x1 ;  /* 0xffffffffff057424 */ /* 0x000fe400078e00ff */
[----:B------:R-:W-:Y:S02]  /*e8a0*/  FMUL R0, R0, UR6 ;  /* 0x0000000600007c20 */ /* 0x000fe40008400000 */
[----:B------:R-:W0:Y:S01]  /*e8b0*/  LDC R13, c[0x0][0x148] ;  /* 0x00005200ff0d7b82 */ /* 0x000e220000000800 */
[----:B-1----:R-:W-:Y:S01]  /*e8c0*/  SHF.R.U64 R10, R2, R4, R3 ;  /* 0x00000004020a7219 */ /* 0x002fe20000001203 */
[----:B------:R1:W0:Y:S01]  /*e8d0*/  F2I.U32.TRUNC.NTZ R12, R0 ;  /* 0x00000000000c7305 */ /* 0x000222000020f000 */
[----:B------:R-:W-:-:S02]  /*e8e0*/  ISETP.NE.AND.EX P1, PT, R21, RZ, PT, P1 ;  /* 0x000000ff1500720c */ /* 0x000fc40003f25310 */
[----:B------:R-:W-:-:S03]  /*e8f0*/  SHF.R.U32.HI R3, RZ, R4, R3 ;  /* 0x00000004ff037219 */ /* 0x000fc60000011603 */
[----:B------:R-:W0:Y:S01]  /*e900*/  LDC R14, c[0x0][0x600] ;  /* 0x00018000ff0e7b82 */ /* 0x000e220000000800 */
[-CC-:B--2---:R-:W-:Y:S02]  /*e910*/  SHF.R.U64 R8, R10, R6.reuse, R3.reuse ;  /* 0x000000060a087219 */ /* 0x184fe40000001203 */
[----:B------:R-:W-:-:S05]  /*e920*/  SHF.R.U32.HI R3, RZ, R6, R3 ;  /* 0x00000006ff037219 */ /* 0x000fca0000011603 */
[----:B------:R-:W2:Y:S01]  /*e930*/  LDC R19, c[0x0][0x648] ;  /* 0x00019200ff137b82 */ /* 0x000ea20000000800 */
[-CC-:B----4-:R-:W-:Y:S02]  /*e940*/  SHF.R.U64 R11, R8, R18.reuse, R3.reuse ;  /* 0x00000012080b7219 */ /* 0x190fe40000001203 */
[-C--:B------:R-:W-:Y:S02]  /*e950*/  SHF.L.U32 R5, R5, R18.reuse, RZ ;  /* 0x0000001205057219 */ /* 0x080fe400000006ff */
[-C--:B------:R-:W-:Y:S01]  /*e960*/  SHF.R.U32.HI R3, RZ, R18.reuse, R3 ;  /* 0x00000012ff037219 */ /* 0x080fe20000011603 */
[----:B------:R-:W-:Y:S01]  /*e970*/  IMAD.MOV.U32 R2, RZ, RZ, R11 ;  /* 0x000000ffff027224 */ /* 0x000fe200078e000b */
[----:B------:R-:W-:Y:S01]  /*e980*/  SHF.L.U32 R34, R7, R18, RZ ;  /* 0x0000001207227219 */ /* 0x000fe200000006ff */
[----:B------:R-:W4:Y:S01]  /*e990*/  LDC R22, c[0x0][0x638] ;  /* 0x00018e00ff167b82 */ /* 0x000f220000000800 */
[----:B------:R-:W-:-:S07]  /*e9a0*/  LOP3.LUT R17, RZ, R5, RZ, 0x33, !PT ;  /* 0x00000005ff117212 */ /* 0x000fce00078e33ff */
[----:B------:R-:W0:Y:S01]  /*e9b0*/  LDC R23, c[0x0][0x610] ;  /* 0x00018400ff177b82 */ /* 0x000e220000000800 */
[----:B-1----:R-:W-:Y:S05]  /*e9c0*/  @!P1 BRA `(.L_x_296) ;  /* 0x0000000000289947 */ /* 0x002fea0003800000 */
[----:B------:R-:W1:Y:S02]  /*e9d0*/  LDC R0, c[0x0][0x64c] ;  /* 0x00019300ff007b82 */ /* 0x000e640000000800 */
[----:B-1----:R-:W-:-:S05]  /*e9e0*/  IADD3 R7, P1, R11, R0, RZ ;  /* 0x000000000b077210 */ /* 0x002fca0007f3e0ff */
        /* <DEDUP_REMOVED lines=8> */
.L_x_296:
[----:B--2---:R-:W-:Y:S01]  /*ea70*/  SHF.R.U64 R0, R2, R19, R3 ;  /* 0x0000001302007219 */ /* 0x004fe20000001203 */
[----:B0-----:R-:W-:Y:S01]  /*ea80*/  VIADD R3, R14, 0xffffffff ;  /* 0xffffffff0e037836 */ /* 0x001fe20000000000 */
[----:B------:R-:W-:Y:S01]  /*ea90*/  LOP3.LUT R5, R8, R17, RZ, 0xc0, !PT ;  /* 0x0000001108057212 */ /* 0x000fe200078ec0ff */
[----:B------:R-:W-:Y:S01]  /*eaa0*/  IMAD.MOV R12, RZ, RZ, -R12 ;  /* 0x000000ffff0c7224 */ /* 0x000fe200078e0a0c */
[----:B------:R-:W-:Y:S01]  /*eab0*/  R2UR UR22, R24 ;  /* 0x00000000181672ca */ /* 0x000fe200000e0000 */
[----:B------:R-:W-:Y:S01]  /*eac0*/  IMAD.MOV R2, RZ, RZ, -R0 ;  /* 0x000000ffff027224 */ /* 0x000fe200078e0a00 */
[----:B------:R-:W-:Y:S01]  /*ead0*/  LOP3.LUT R3, R10, R3, RZ, 0xc0, !PT ;  /* 0x000000030a037212 */ /* 0x000fe200078ec0ff */
[----:B------:R-:W-:Y:S02]  /*eae0*/  IMAD R34, R34, R0, R5 ;  /* 0x0000000022227224 */ /* 0x000fe400078e0205 */
[----:B------:R-:W-:Y:S02]  /*eaf0*/  @P3 IMAD R15, R13, R12, R16 ;  /* 0x0000000c0d0f3224 */ /* 0x000fe400078e0210 */
[----:B----4-:R-:W-:-:S02]  /*eb00*/  IMAD R0, R2, R22, R11 ;  /* 0x0000001602007224 */ /* 0x010fc400078e020b */
[----:B------:R-:W-:Y:S02]  /*eb10*/  IMAD R34, R34, R23, R15 ;  /* 0x0000001722227224 */ /* 0x000fe400078e020f */
[----:B------:R-:W-:Y:S02]  /*eb20*/  IMAD R3, R0, R14, R3 ;  /* 0x0000000e00037224 */ /* 0x000fe400078e0203 */
[----:B------:R-:W-:-:S03]  /*eb30*/  IMAD.MOV.U32 R0, RZ, RZ, 0x1 ;  /* 0x00000001ff007424 */ /* 0x000fc600078e00ff */
[----:B------:R-:W-:Y:S02]  /*eb40*/  SEL R2, R3, R34, !P3 ;  /* 0x0000002203027207 */ /* 0x000fe40005800000 */
[----:B------:R-:W-:-:S03]  /*eb50*/  SEL R34, R34, R3, !P3 ;  /* 0x0000000322227207 */ /* 0x000fc60005800000 */
[----:B------:R1:W-:Y:S04]  /*eb60*/  STL [R1+0x7c], R2 ;  /* 0x00007c0201007387 */ /* 0x0003e80000100800 */
.L_x_294:
[----:B------:R-:W-:Y:S01]  /*eb70*/  UIADD3 UR5, UR12, UR5, URZ ;  /* 0x000000050c057290 */ /* 0x000fe2000fffe03f */
[----:B------:R2:W-:Y:S01]  /*eb80*/  STL [R1+0x80], R34 ;  /* 0x0000802201007387 */ /* 0x0005e20000100800 */
[----:B------:R-:W-:Y:S02]  /*eb90*/  LOP3.LUT P1, RZ, R0, 0xff, RZ, 0xc0, !PT ;  /* 0x000000ff00ff7812 */ /* 0x000fe4000782c0ff */
[----:B------:R-:W-:Y:S02]  /*eba0*/  USHF.R.U32.HI UR6, URZ, 0x2, UR5 ;  /* 0x000000023f067899 */ /* 0x000fe40008011605 */
[----:B------:R-:W-:Y:S02]  /*ebb0*/  UISETP.GT.U32.AND UP0, UPT, UR5, 0x3, UPT ;  /* 0x000000030500788c */ /* 0x000fe4000bf04070 */
[----:B------:R-:W-:Y:S02]  /*ebc0*/  ULOP3.LUT UR6, UR6, 0x1, URZ, 0xc0, !UPT ;  /* 0x0000000106067892 */ /* 0x000fe4000f8ec03f */
[----:B------:R-:W-:-:S02]  /*ebd0*/  UISETP.LT.U32.AND UP0, UPT, UR12, 0x4, UP0 ;  /* 0x000000040c00788c */ /* 0x000fc40008701070 */
[----:B------:R-:W-:Y:S02]  /*ebe0*/  UISETP.NE.U32.AND UP1, UPT, UR6, 0x1, UPT ;  /* 0x000000010600788c */ /* 0x000fe4000bf25070 */
[----:B------:R-:W-:Y:S02]  /*ebf0*/  USEL UR7, URZ, 0x1, !UP0 ;  /* 0x000000013f077887 */ /* 0x000fe4000c000000 */
[----:B------:R-:W-:Y:S02]  /*ec00*/  UISETP.GT.U32.AND UP1, UPT, UR12, 0x3, !UP1 ;  /* 0x000000030c00788c */ /* 0x000fe4000cf24070 */
[----:B------:R-:W-:Y:S02]  /*ec10*/  ULOP3.LUT UR5, UR5, 0x3, URZ, 0xc0, !UPT ;  /* 0x0000000305057892 */ /* 0x000fe4000f8ec03f */
[----:B------:R-:W-:-:S04]  /*ec20*/  USEL UR6, URZ, 0x1, !UP1 ;  /* 0x000000013f067887 */ /* 0x000fc8000c800000 */
[----:B------:R-:W-:Y:S01]  /*ec30*/  ULOP3.LUT UR4, UR6, UR4, UR7, 0x96, !UPT ;  /* 0x0000000406047292 */ /* 0x000fe2000f8e9607 */
[----:B--2---:R-:W-:Y:S11]  /*ec40*/  @P1 BRA `(.L_x_297) ;  /* 0xffffff2400841947 */ /* 0x004ff6000383ffff */
[----:B------:R-:W-:Y:S05]  /*ec50*/  EXIT ;  /* 0x000000000000794d */ /* 0x000fea0003800000 */
.L_x_7:
[----:B------:R-:W2:Y:S01]  /*ec60*/  LDL R22, [R1+0x78] ;  /* 0x0000780001167983 */ /* 0x000ea20000100800 */
[----:B0-----:R-:W-:-:S03]  /*ec70*/  ULDC.64 UR4, c[0x0][0x650] ;  /* 0x0001940000047ab9 */ /* 0x001fc60000000a00 */
[----:B-1----:R-:W3:Y:S01]  /*ec80*/  LDL R23, [R1+0x74] ;  /* 0x0000740001177983 */ /* 0x002ee20000100800 */
[----:B------:R-:W-:Y:S01]  /*ec90*/  PRMT R4, RZ, 0x7610, R4 ;  /* 0x00007610ff047816 */ /* 0x000fe20000000004 */
[----:B------:R-:W-:Y:S02]  /*eca0*/  IMAD.MOV.U32 R5, RZ, RZ, -0x1 ;  /* 0xffffffffff057424 */ /* 0x000fe400078e00ff */
[----:B------:R-:W-:Y:S02]  /*ecb0*/  IMAD.MOV.U32 R7, RZ, RZ, -0x1 ;  /* 0xffffffffff077424 */ /* 0x000fe400078e00ff */
[----:B------:R-:W-:Y:S01]  /*ecc0*/  IMAD.MOV.U32 R6, RZ, RZ, -0x1 ;  /* 0xffffffffff067424 */ /* 0x000fe200078e00ff */
[----:B--2---:R-:W-:-:S04]  /*ecd0*/  ISETP.GE.U32.AND P0, PT, R22, UR4, PT ;  /* 0x0000000416007c0c */ /* 0x004fc8000bf06070 */
[----:B---3--:R-:W-:-:S13]  /*ece0*/  ISETP.GE.U32.AND.EX P0, PT, R23, UR5, PT, P0 ;  /* 0x0000000517007c0c */ /* 0x008fda000bf06100 */
[----:B------:R-:W-:Y:S05]  /*ecf0*/  @P0 BRA `(.L_x_298) ;  /* 0x00000004002c0947 */ /* 0x000fea0003800000 */
[----:B------:R-:W0:Y:S01]  /*ed00*/  LDC.64 R14, c[0x0][0x628] ;  /* 0x00018a00ff0e7b82 */ /* 0x000e220000000a00 */
[----:B------:R-:W-:Y:S02]  /*ed10*/  IMAD.MOV.U32 R8, RZ, RZ, R22 ;  /* 0x000000ffff087224 */ /* 0x000fe400078e0016 */
[----:B------:R-:W-:-:S05]  /*ed20*/  IMAD.MOV.U32 R9, RZ, RZ, R23 ;  /* 0x000000ffff097224 */ /* 0x000fca00078e0017 */
[----:B------:R-:W1:Y:S08]  /*ed30*/  LDC R10, c[0x0][0x630] ;  /* 0x00018c00ff0a7b82 */ /* 0x000e700000000800 */
[----:B------:R-:W2:Y:S01]  /*ed40*/  LDC.64 R16, c[0x0][0x620] ;  /* 0x00018800ff107b82 */ /* 0x000ea20000000a00 */
[----:B0-----:R-:W-:-:S04]  /*ed50*/  ISETP.NE.U32.AND P0, PT, R14, RZ, PT ;  /* 0x000000ff0e00720c */ /* 0x001fc80003f05070 */
[----:B------:R-:W-:-:S13]  /*ed60*/  ISETP.NE.AND.EX P0, PT, R15, RZ, PT, P0 ;  /* 0x000000ff0f00720c */ /* 0x000fda0003f05300 */
[----:B-12---:R-:W-:Y:S05]  /*ed70*/  @!P0 BRA `(.L_x_299) ;  /* 0x0000000000288947 */ /* 0x006fea0003800000 */
        /* <DEDUP_REMOVED lines=10> */
.L_x_299:
[----:B------:R-:W0:Y:S01]  /*ee20*/  LDC.64 R20, c[0x0][0x640] ;  /* 0x00019000ff147b82 */ /* 0x000e220000000a00 */
[-CC-:B------:R-:W-:Y:S02]  /*ee30*/  SHF.R.U64 R14, R8, R10.reuse, R9.reuse ;  /* 0x0000000a080e7219 */ /* 0x180fe40000001209 */
[----:B------:R-:W-:Y:S02]  /*ee40*/  SHF.R.U32.HI R4, RZ, R10, R9 ;  /* 0x0000000aff047219 */ /* 0x000fe40000011609 */
[----:B------:R-:W-:-:S03]  /*ee50*/  IADD3 R7, P0, RZ, -R14, RZ ;  /* 0x8000000eff077210 */ /* 0x000fc60007f1e0ff */
[----:B------:R-:W1:Y:S02]  /*ee60*/  LDC R8, c[0x0][0x618] ;  /* 0x00018600ff087b82 */ /* 0x000e640000000800 */
[----:B------:R-:W-:Y:S02]  /*ee70*/  IMAD.X R5, RZ, RZ, ~R4, P0 ;  /* 0x000000ffff057224 */ /* 0x000fe400000e0e04 */
[----:B------:R-:W-:Y:S02]  /*ee80*/  IMAD.MOV.U32 R4, RZ, RZ, R22 ;  /* 0x000000ffff047224 */ /* 0x000fe400078e0016 */
[-C--:B------:R-:W-:Y:S02]  /*ee90*/  IMAD R6, R5, R16.reuse, RZ ;  /* 0x0000001005067224 */ /* 0x080fe400078e02ff */
[----:B------:R-:W2:Y:S01]  /*eea0*/  LDC R18, c[0x0][0x608] ;  /* 0x00018200ff127b82 */ /* 0x000ea20000000800 */
[----:B------:R-:W-:Y:S02]  /*eeb0*/  IMAD.MOV.U32 R5, RZ, RZ, R23 ;  /* 0x000000ffff057224 */ /* 0x000fe400078e0017 */
[----:B------:R-:W-:-:S05]  /*eec0*/  IMAD.WIDE.U32 R4, R7, R16, R4 ;  /* 0x0000001007047225 */ /* 0x000fca00078e0004 */
[----:B------:R-:W3:Y:S01]  /*eed0*/  LDC R19, c[0x0][0x658] ;  /* 0x00019600ff137b82 */ /* 0x000ee20000000800 */
[----:B------:R-:W-:Y:S01]  /*eee0*/  IMAD R7, R7, R17, R6 ;  /* 0x0000001107077224 */ /* 0x000fe200078e0206 */
[----:B0-----:R-:W-:Y:S01]  /*eef0*/  ISETP.NE.U32.AND P0, PT, R20, RZ, PT ;  /* 0x000000ff1400720c */ /* 0x001fe20003f05070 */
[----:B------:R-:W-:Y:S02]  /*ef00*/  IMAD.MOV.U32 R6, RZ, RZ, -0x1 ;  /* 0xffffffffff067424 */ /* 0x000fe400078e00ff */
[----:B------:R-:W-:Y:S01]  /*ef10*/  IMAD.IADD R5, R5, 0x1, R7 ;  /* 0x0000000105057824 */ /* 0x000fe200078e0207 */
[----:B------:R-:W-:Y:S02]  /*ef20*/  ISETP.NE.AND.EX P0, PT, R21, RZ, PT, P0 ;  /* 0x000000ff1500720c */ /* 0x000fe40003f05300 */
[----:B------:R-:W0:Y:S02]  /*ef30*/  LDC R17, c[0x0][0x600] ;  /* 0x00018000ff117b82 */ /* 0x000e240000000800 */
[----:B-1----:R-:W-:-:S02]  /*ef40*/  SHF.R.U64 R10, R4, R8, R5 ;  /* 0x00000008040a7219 */ /* 0x002fc40000001205 */
[----:B------:R-:W-:-:S04]  /*ef50*/  SHF.R.U32.HI R5, RZ, R8, R5 ;  /* 0x00000008ff057219 */ /* 0x000fc80000011605 */
[----:B------:R-:W1:Y:S01]  /*ef60*/  LDC R22, c[0x0][0x648] ;  /* 0x00019200ff167b82 */ /* 0x000e620000000800 */
[-CC-:B--2---:R-:W-:Y:S02]  /*ef70*/  SHF.R.U64 R15, R10, R18.reuse, R5.reuse ;  /* 0x000000120a0f7219 */ /* 0x184fe40000001205 */
[----:B------:R-:W-:Y:S01]  /*ef80*/  SHF.R.U32.HI R4, RZ, R18, R5 ;  /* 0x00000012ff047219 */ /* 0x000fe20000011605 */
[----:B------:R-:W-:-:S04]  /*ef90*/  IMAD.MOV.U32 R18, RZ, RZ, 0x1 ;  /* 0x00000001ff127424 */ /* 0x000fc800078e00ff */
[----:B------:R-:W2:Y:S01]  /*efa0*/  LDC R23, c[0x0][0x638] ;  /* 0x00018e00ff177b82 */ /* 0x000ea20000000800 */
[-CC-:B---3--:R-:W-:Y:S02]  /*efb0*/  SHF.R.U64 R16, R15, R19.reuse, R4.reuse ;  /* 0x000000130f107219 */ /* 0x188fe40000001204 */
[-C--:B------:R-:W-:Y:S02]  /*efc0*/  SHF.L.U32 R6, R6, R19.reuse, RZ ;  /* 0x0000001306067219 */ /* 0x080fe400000006ff */
[----:B------:R-:W-:Y:S01]  /*efd0*/  SHF.R.U32.HI R5, RZ, R19, R4 ;  /* 0x00000013ff057219 */ /* 0x000fe20000011604 */
[----:B------:R-:W-:Y:S01]  /*efe0*/  IMAD.MOV.U32 R4, RZ, RZ, R16 ;  /* 0x000000ffff047224 */ /* 0x000fe200078e0010 */
[----:B------:R-:W-:Y:S01]  /*eff0*/  LOP3.LUT R24, RZ, R6, RZ, 0x33, !PT ;  /* 0x00000006ff187212 */ /* 0x000fe200078e33ff */
[----:B------:R-:W3:Y:S01]  /*f000*/  LDC R25, c[0x0][0x610] ;  /* 0x00018400ff197b82 */ /* 0x000ee20000000800 */
[----:B------:R-:W-:Y:S05]  /*f010*/  @!P0 BRA `(.L_x_300) ;  /* 0x0000000000288947 */ /* 0x000fea0003800000 */
        /* <DEDUP_REMOVED lines=10> */
.L_x_300:
[----:B-1----:R-:W-:Y:S01]  /*f0c0*/  SHF.R.U64 R4, R4, R22, R5 ;  /* 0x0000001604047219 */ /* 0x002fe20000001205 */
[----:B0-----:R-:W-:Y:S01]  /*f0d0*/  VIADD R7, R17, 0xffffffff ;  /* 0xffffffff11077836 */ /* 0x001fe20000000000 */
[----:B------:R-:W-:Y:S01]  /*f0e0*/  SHF.L.U32 R18, R18, R19, RZ ;  /* 0x0000001312127219 */ /* 0x000fe200000006ff */
[----:B------:R-:W-:Y:S01]  /*f0f0*/  @P3 IMAD R0, R11, R12, R2 ;  /* 0x0000000c0b003224 */ /* 0x000fe200078e0202 */
[----:B------:R-:W-:Y:S01]  /*f100*/  LOP3.LUT R3, R15, R24, RZ, 0xc0, !PT ;  /* 0x000000180f037212 */ /* 0x000fe200078ec0ff */
[----:B------:R-:W-:Y:S01]  /*f110*/  IMAD.MOV R5, RZ, RZ, -R4 ;  /* 0x000000ffff057224 */ /* 0x000fe200078e0a04 */
[----:B------:R-:W-:Y:S01]  /*f120*/  LOP3.LUT R7, R10, R7, RZ, 0xc0, !PT ;  /* 0x000000070a077212 */ /* 0x000fe200078ec0ff */
[----:B------:R-:W-:Y:S02]  /*f130*/  IMAD.MOV.U32 R6, RZ, RZ, R14 ;  /* 0x000000ffff067224 */ /* 0x000fe400078e000e */
[----:B------:R-:W-:Y:S02]  /*f140*/  IMAD R3, R18, R4, R3 ;  /* 0x0000000412037224 */ /* 0x000fe400078e0203 */
[----:B--2---:R-:W-:-:S02]  /*f150*/  IMAD R2, R5, R23, R16 ;  /* 0x0000001705027224 */ /* 0x004fc400078e0210 */
[----:B---3--:R-:W-:Y:S02]  /*f160*/  IMAD R0, R3, R25, R0 ;  /* 0x0000001903007224 */ /* 0x008fe400078e0200 */
[----:B------:R-:W-:Y:S02]  /*f170*/  IMAD R5, R2, R17, R7 ;  /* 0x0000001102057224 */ /* 0x000fe400078e0207 */
[----:B------:R-:W-:-:S03]  /*f180*/  IMAD.MOV.U32 R4, RZ, RZ, 0x1 ;  /* 0x00000001ff047424 */ /* 0x000fc600078e00ff */
[----:B------:R-:W-:Y:S02]  /*f190*/  SEL R7, R5, R0, !P3 ;  /* 0x0000000005077207 */ /* 0x000fe40005800000 */
[----:B------:R-:W-:-:S07]  /*f1a0*/  SEL R5, R0, R5, !P3 ;  /* 0x0000000500057207 */ /* 0x000fce0005800000 */
.L_x_298:
[----:B------:R-:W-:-:S08]  /*f1b0*/  NOP ;  /* 0x0000000000007918 */ /* 0x000fd00000000000 */
[----:B------:R-:W0:-:S00]  /*f1c0*/  USETMAXREG.DEALLOC.CTAPOOL 0x28 ;  /* 0x00000028000079c8 */ /* 0x000e0000080e0500 */
[----:B------:R-:W-:-:S13]  /*f1d0*/  ISETP.NE.AND P0, PT, RZ, UR8, PT ;  /* 0x00000008ff007c0c */ /* 0x000fda000bf05270 */
[----:B------:R-:W-:Y:S05]  /*f1e0*/  @P0 EXIT ;  /* 0x000000000000094d */ /* 0x000fea0003800000 */
[----:B0-----:R-:W-:Y:S01]  /*f1f0*/  LOP3.LUT P0, RZ, R4, 0xff, RZ, 0xc0, !PT ;  /* 0x000000ff04ff7812 */ /* 0x001fe2000780c0ff */
[----:B------:R-:W-:Y:S02]  /*f200*/  IMAD.MOV.U32 R11, RZ, RZ, 0x1 ;  /* 0x00000001ff0b7424 */ /* 0x000fe400078e00ff */
[----:B------:R-:W-:-:S10]  /*f210*/  IMAD.MOV.U32 R10, RZ, RZ, RZ ;  /* 0x000000ffff0a7224 */ /* 0x000fd400078e00ff */
[----:B------:R-:W-:Y:S05]  /*f220*/  @!P0 BRA `(.L_x_301) ;  /* 0x0000000c00608947 */ /* 0x000fea0003800000 */
[----:B------:R-:W0:Y:S01]  /*f230*/  S2UR UR12, SR_CgaCtaId ;  /* 0x00000000000c79c3 */ /* 0x000e220000008800 */
[----:B------:R-:W-:Y:S01]  /*f240*/  ULDC UR4, c[0x0][0x28c] ;  /* 0x0000a30000047ab9 */ /* 0x000fe20000000800 */
[----:B------:R-:W-:Y:S01]  /*f250*/  ULDC UR6, c[0x0][0x658] ;  /* 0x0001960000067ab9 */ /* 0x000fe20000000800 */
[----:B------:R-:W-:Y:S01]  /*f260*/  UIADD3 UR10, UR4, 0x7f, URZ ;  /* 0x0000007f040a7890 */ /* 0x000fe2000fffe03f */
[----:B------:R-:W-:Y:S01]  /*f270*/  BSSY B0, `(.L_x_301) ;  /* 0x00000d3000007945 */ /* 0x000fe20003800000 */
[----:B------:R-:W-:Y:S01]  /*f280*/  UMOV UR7, 0xffffffff ;  /* 0xffffffff00077882 */ /* 0x000fe20000000000 */
[----:B------:R-:W-:Y:S01]  /*f290*/  ULDC UR5, c[0x0][0x600] ;  /* 0x0001800000057ab9 */ /* 0x000fe20000000800 */
[----:B------:R-:W-:Y:S01]  /*f2a0*/  UMOV UR9, 0x1 ;  /* 0x0000000100097882 */ /* 0x000fe20000000000 */
[----:B------:R-:W-:Y:S01]  /*f2b0*/  USHF.L.U32 UR7, UR7, UR6, URZ ;  /* 0x0000000607077299 */ /* 0x000fe2000800063f */
[----:B------:R-:W-:Y:S01]  /*f2c0*/  IMAD.MOV.U32 R9, RZ, RZ, 0x1 ;  /* 0x00000001ff097424 */ /* 0x000fe200078e00ff */
[----:B------:R-:W-:Y:S01]  /*f2d0*/  UIADD3 UR4, UR5, -0x1, URZ ;  /* 0xffffffff05047890 */ /* 0x000fe2000fffe03f */
[----:B------:R-:W-:Y:S01]  /*f2e0*/  IMAD.MOV.U32 R11, RZ, RZ, 0x1 ;  /* 0x00000001ff0b7424 */ /* 0x000fe200078e00ff */
[----:B------:R-:W-:Y:S01]  /*f2f0*/  USHF.R.S32.HI UR11, URZ, 0x1f, UR10 ;  /* 0x0000001f3f0b7899 */ /* 0x000fe2000801140a */
[----:B------:R-:W-:Y:S01]  /*f300*/  IMAD.MOV.U32 R10, RZ, RZ, RZ ;  /* 0x000000ffff0a7224 */ /* 0x000fe200078e00ff */
[----:B------:R-:W-:Y:S01]  /*f310*/  ULDC UR8, c[0x0][0xc] ;  /* 0x0000030000087ab9 */ /* 0x000fe20000000800 */
[----:B------:R-:W-:-:S02]  /*f320*/  USHF.L.U32 UR5, UR9, UR6, URZ ;  /* 0x0000000609057299 */ /* 0x000fc4000800063f */
[----:B------:R-:W-:Y:S01]  /*f330*/  ULEA.HI UR11, UR11, UR10, URZ, 0x7 ;  /* 0x0000000a0b0b7291 */ /* 0x000fe2000f8f383f */
[----:B------:R-:W-:Y:S01]  /*f340*/  ULDC UR9, c[0x0][0x10] ;  /* 0x0000040000097ab9 */ /* 0x000fe20000000800 */
[----:B------:R-:W-:Y:S02]  /*f350*/  ULOP3.LUT UR6, URZ, UR7, URZ, 0x33, !UPT ;  /* 0x000000073f067292 */ /* 0x000fe4000f8e333f */
[----:B------:R-:W-:Y:S01]  /*f360*/  UIMAD.WIDE.U32 UR8, UR8, UR9, URZ ;  /* 0x00000009080872a5 */ /* 0x000fe2000f8e003f */
[----:B------:R-:W-:Y:S01]  /*f370*/  ULDC UR7, c[0x0][0x14] ;  /* 0x0000050000077ab9 */ /* 0x000fe20000000800 */
[----:B------:R-:W-:Y:S01]  /*f380*/  USHF.R.S32.HI UR20, URZ, 0x7, UR11 ;  /* 0x000000073f147899 */ /* 0x000fe2000801140b */
[----:B0-----:R-:W-:Y:S01]  /*f390*/  IMAD.U32 R8, RZ, RZ, UR12 ;  /* 0x0000000cff087e24 */ /* 0x001fe2000f8e00ff */
[----:B------:R-:W-:Y:S02]  /*f3a0*/  UIMAD.WIDE.U32 UR24, UR8, UR7, URZ ;  /* 0x00000007081872a5 */ /* 0x000fe4000f8e003f */
[----:B------:R-:W-:-:S02]  /*f3b0*/  UIMAD UR18, UR9, UR7, URZ ;  /* 0x00000007091272a4 */ /* 0x000fc4000f8e023f */
[----:B------:R-:W-:Y:S02]  /*f3c0*/  ULOP3.LUT UR23, UR13, 0x2, URZ, 0xfc, !UPT ;  /* 0x000000020d177892 */ /* 0x000fe4000f8efc3f */
[----:B------:R-:W-:Y:S02]  /*f3d0*/  UIADD3 UR18, UR25, UR18, URZ ;  /* 0x0000001219127290 */ /* 0x000fe4000fffe03f */
[----:B------:R-:W-:Y:S01]  /*f3e0*/  UIADD3 UR28, UR20, 0x1, URZ ;  /* 0x00000001141c7890 */ /* 0x000fe2000fffe03f */
[----:B------:R-:W-:-:S11]  /*f3f0*/  ULDC.64 UR26, c[0x0][0x198] ;  /* 0x00006600001a7ab9 */ /* 0x000fd60000000a00 */
.L_x_312:
[----:B------:R-:W-:-:S03]  /*f400*/  UMOV UR7, 0xffffffff ;  /* 0xffffffff00077882 */ /* 0x000fc60000000000 */
[----:B------:R-:W-:Y:S05]  /*f410*/  BRA.DIV UR7, `(.L_x_302) ;  /* 0x0000000e07e07947 */ /* 0x000fea000b800000 */
[----:B------:R-:W-:-:S13]  /*f420*/  ELECT P0, URZ, PT ;  /* 0x00000000003f782f */ /* 0x000fda0003800000 */
.L_x_323:
[----:B------:R-:W0:Y:S01]  /*f430*/  LDC R0, c[0x0][0x28c] ;  /* 0x0000a300ff007b82 */ /* 0x000e220000000800 */
[----:B------:R-:W-:Y:S01]  /*f440*/  BSSY B1, `(.L_x_303) ;  /* 0x000003c000017945 */ /* 0x000fe20003800000 */
[----:B0-----:R-:W-:-:S13]  /*f450*/  ISETP.LT.OR P0, PT, R0, 0x1, !P0 ;  /* 0x000000010000780c */ /* 0x001fda0004701670 */
[----:B------:R-:W-:Y:S05]  /*f460*/  @P0 BRA `(.L_x_304) ;  /* 0x0000000000e40947 */ /* 0x000fea0003800000 */
[----:B------:R-:W-:Y:S02]  /*f470*/  IMAD R5, R5, 0x2, R8 ;  /* 0x0000000205057824 */ /* 0x000fe400078e0208 */
[----:B------:R-:W-:Y:S02]  /*f480*/  IMAD.SHL.U32 R12, R7, 0x100, RZ ;  /* 0x00000100070c7824 */ /* 0x000fe400078e00ff */
[----:B------:R-:W-:Y:S02]  /*f490*/  IMAD.MOV.U32 R13, RZ, RZ, RZ ;  /* 0x000000ffff0d7224 */ /* 0x000fe400078e00ff */
[----:B------:R-:W-:Y:S02]  /*f4a0*/  IMAD.U32 R15, RZ, RZ, UR28 ;  /* 0x0000001cff0f7e24 */ /* 0x000fe4000f8e00ff */
[----:B------:R-:W-:Y:S02]  /*f4b0*/  IMAD.MOV.U32 R0, RZ, RZ, R11 ;  /* 0x000000ffff007224 */ /* 0x000fe400078e000b */
[----:B------:R-:W-:-:S02]  /*f4c0*/  IMAD.MOV.U32 R3, RZ, RZ, R10 ;  /* 0x000000ffff037224 */ /* 0x000fc400078e000a */
[----:B------:R-:W-:-:S07]  /*f4d0*/  IMAD.SHL.U32 R7, R5, 0x40, RZ ;  /* 0x0000004005077824 */ /* 0x000fce00078e00ff */
.L_x_307:
[----:B------:R-:W0:Y:S01]  /*f4e0*/  S2UR UR7, SR_CgaCtaId ;  /* 0x00000000000779c3 */ /* 0x000e220000008800 */
[----:B------:R-:W1:Y:S01]  /*f4f0*/  S2R R4, SR_TID.X ;  /* 0x0000000000047919 */ /* 0x000e620000002100 */
[----:B------:R-:W-:Y:S02]  /*f500*/  MOV R5, 0x400 ;  /* 0x0000040000057802 */ /* 0x000fe40000000f00 */
[----:B------:R-:W-:Y:S01]  /*f510*/  SHF.L.U32 R2, R0, 0x1f, RZ ;  /* 0x0000001f00027819 */ /* 0x000fe200000006ff */
[----:B0-----:R-:W-:-:S05]  /*f520*/  IMAD.U32 R8, RZ, RZ, UR7 ;  /* 0x00000007ff087e24 */ /* 0x001fca000f8e00ff */
[----:B------:R-:W-:Y:S02]  /*f530*/  LEA R14, R8, R5, 0x18 ;  /* 0x00000005080e7211 */ /* 0x000fe400078ec0ff */
[----:B-1----:R-:W-:-:S03]  /*f540*/  LOP3.LUT P1, RZ, R4, 0x7f, RZ, 0xc0, !PT ;  /* 0x0000007f04ff7812 */ /* 0x002fc6000782c0ff */
[----:B------:R-:W-:-:S04]  /*f550*/  IMAD R5, R3, 0x8, R14 ;  /* 0x0000000803057824 */ /* 0x000fc800078e020e */
[----:B------:R-:W0:Y:S06]  /*f560*/  SYNCS.PHASECHK.TRANS64.TRYWAIT P0, [R5+URZ+0x20], R2 ;  /* 0x00002002050075a7 */ /* 0x000e2c000800017f */
[----:B------:R-:W1:Y:S01]  /*f570*/  @!P1 LDC R4, c[0x0][0x500] ;  /* 0x00014000ff049b82 */ /* 0x000e620000000800 */
[----:B0-----:R-:W-:Y:S05]  /*f580*/  @!P0 BRA `(.L_x_305) ;  /* 0x0000000c00a48947 */ /* 0x001fea0003800000 */
.L_x_324:
[----:B------:R-:W-:Y:S01]  /*f590*/  UPRMT UR7, UR23, 0x9910, URZ ;  /* 0x0000991017077896 */ /* 0x000fe2000800003f */
[----:B-1----:R1:W-:Y:S03]  /*f5a0*/  @!P1 SYNCS.ARRIVE.TRANS64 RZ, [R5+URZ], R4 ;  /* 0x0000000405ff99a7 */ /* 0x0023e6000800003f */
[----:B------:R-:W-:-:S06]  /*f5b0*/  UISETP.NE.AND UP0, UPT, UR7, 0x2, UPT ;  /* 0x000000020700788c */ /* 0x000fcc000bf05270 */
[----:B------:R-:W-:-:S13]  /*f5c0*/  PLOP3.LUT P0, PT, PT, PT, UP0, 0x80, 0x0 ;  /* 0x000000000000781c */ /* 0x000fda0003f0f008 */
[----:B-1----:R-:W-:Y:S05]  /*f5d0*/  @P0 BRA `(.L_x_306) ;  /* 0x0000000000040947 */ /* 0x002fea0003800000 */
[----:B------:R-:W-:Y:S01]  /*f5e0*/  BPT.TRAP 0x1 ;  /* 0x000000040000795c */ /* 0x000fe20000300000 */
.L_x_306:
[----:B0-----:R-:W-:Y:S01]  /*f5f0*/  IMAD R2, R3, 0x2, R8 ;  /* 0x0000000203027824 */ /* 0x001fe200078e0208 */
[----:B------:R-:W-:Y:S01]  /*f600*/  R2UR UR9, R5 ;  /* 0x00000000050972ca */ /* 0x000fe200000e0000 */
[----:B------:R-:W-:Y:S01]  /*f610*/  VIADD R15, R15, 0xffffffff ;  /* 0xffffffff0f0f7836 */ /* 0x000fe20000000000 */
[----:B------:R-:W-:Y:S01]  /*f620*/  UIADD3 UR14, UP0, UR26, 0xf0, URZ ;  /* 0x000000f01a0e7890 */ /* 0x000fe2000ff1e03f */
[--C-:B------:R-:W-:Y:S01]  /*f630*/  IMAD.U32 R2, R2, 0x2000, R14.reuse ;  /* 0x0000200002027824 */ /* 0x100fe200078e000e */
[----:B------:R-:W-:Y:S01]  /*f640*/  R2UR UR11, R7 ;  /* 0x00000000070b72ca */ /* 0x000fe200000e0000 */
[----:B------:R-:W-:Y:S01]  /*f650*/  IMAD R14, R3, 0x8000, R14 ;  /* 0x00008000030e7824 */ /* 0x000fe200078e020e */
[----:B------:R-:W-:Y:S01]  /*f660*/  R2UR UR10, R13 ;  /* 0x000000000d0a72ca */ /* 0x000fe200000e0000 */
[----:B------:R-:W-:Y:S01]  /*f670*/  UIADD3 UR30, UP1, UR26, 0x1f0, URZ ;  /* 0x000001f01a1e7890 */ /* 0x000fe2000ff3e03f */
[----:B------:R-:W-:Y:S01]  /*f680*/  R2UR UR7, R2 ;  /* 0x00000000020772ca */ /* 0x000fe200000e0000 */
[----:B------:R-:W-:Y:S01]  /*f690*/  UIADD3.X UR15, URZ, UR27, URZ, UP0, !UPT ;  /* 0x0000001b3f0f7290 */ /* 0x000fe200087fe43f */
[----:B------:R-:W-:Y:S01]  /*f6a0*/  R2UR UR8, R14 ;  /* 0x000000000e0872ca */ /* 0x000fe200000e0000 */
[----:B------:R-:W-:Y:S01]  /*f6b0*/  VIADD R3, R3, 0x1 ;  /* 0x0000000103037836 */ /* 0x000fe20000000000 */
[----:B------:R-:W-:Y:S01]  /*f6c0*/  R2UR UR12, R6 ;  /* 0x00000000060c72ca */ /* 0x000fe200000e0000 */
[----:B------:R-:W-:Y:S01]  /*f6d0*/  UIADD3.X UR31, URZ, UR27, URZ, UP1, !UPT ;  /* 0x0000001b3f1f7290 */ /* 0x000fe20008ffe43f */
[----:B------:R-:W-:Y:S01]  /*f6e0*/  R2UR UR21, R12 ;  /* 0x000000000c1572ca */ /* 0x000fe200000e0000 */
[----:B------:R-:W-:Y:S01]  /*f6f0*/  UMOV UR22, 0x30000 ;  /* 0x0003000000167882 */ /* 0x000fe20000000000 */
[----:B------:R-:W-:Y:S01]  /*f700*/  ISETP.GT.AND P1, PT, R15, 0x1, PT ;  /* 0x000000010f00780c */ /* 0x000fe20003f24270 */
[----:B------:R-:W-:Y:S01]  /*f710*/  UMOV UR16, 0x0 ;  /* 0x0000000000107882 */ /* 0x000fe20000000000 */
[----:B------:R-:W-:Y:S01]  /*f720*/  UMOV UR17, 0x10000000 ;  /* 0x1000000000117882 */ /* 0x000fe20000000000 */
[----:B------:R-:W-:Y:S01]  /*f730*/  ISETP.NE.AND P0, PT, R3, 0x4, PT ;  /* 0x000000040300780c */ /* 0x000fe20003f05270 */
[----:B------:R-:W-:Y:S01]  /*f740*/  VIADD R13, R13, 0x80 ;  /* 0x000000800d0d7836 */ /* 0x000fe20000000000 */
[----:B------:R-:W-:-:S02]  /*f750*/  UIADD3 UR7, UR7, 0x100, URZ ;  /* 0x0000010007077890 */ /* 0x000fc4000fffe03f */
[----:B------:R-:W-:Y:S01]  /*f760*/  UIADD3 UR19, UR8, 0x10100, URZ ;  /* 0x0001010008137890 */ /* 0x000fe2000fffe03f */
[----:B------:R-:W-:Y:S02]  /*f770*/  SEL R5, RZ, 0x1, P0 ;  /* 0x00000001ff057807 */ /* 0x000fe40000000000 */
[----:B------:R-:W-:Y:S02]  /*f780*/  SEL R3, R3, RZ, P0 ;  /* 0x000000ff03037207 */ /* 0x000fe40000000000 */
[----:B------:R-:W-:Y:S01]  /*f790*/  UMOV UR8, UR7 ;  /* 0x0000000700087c82 */ /* 0x000fe20008000000 */
[----:B------:R-:W-:Y:S01]  /*f7a0*/  LOP3.LUT R0, R0, R5, RZ, 0x3c, !PT ;  /* 0x0000000500007212 */ /* 0x000fe200078e3cff */
[----:B------:R0:W-:Y:S02]  /*f7b0*/  UTMALDG.3D.MULTICAST [UR8], [UR14], UR22, desc[UR16] ;  /* 0x000010080e0073b4 */ /* 0x0001e40008011816 */
[----:B0-----:R-:W-:Y:S01]  /*f7c0*/  UMOV UR8, UR19 ;  /* 0x0000001300087c82 */ /* 0x001fe20008000000 */
[----:B------:R-:W-:-:S02]  /*f7d0*/  UMOV UR11, UR21 ;  /* 0x00000015000b7c82 */ /* 0x000fc40008000000 */
[----:B------:R0:W-:Y:S02]  /*f7e0*/  UTMALDG.3D [UR8], [UR30], desc[UR16] ;  /* 0x000010081e0075b4 */ /* 0x0001e40008011000 */
[----:B0-----:R-:W-:Y:S05]  /*f7f0*/  @P1 BRA `(.L_x_307) ;  /* 0xfffffffc00381947 */ /* 0x001fea000383ffff */
.L_x_304:
[----:B------:R-:W-:Y:S05]  /*f800*/  BSYNC B1 ;  /* 0x0000000000017941 */ /* 0x000fea0003800000 */
.L_x_303:
[----:B------:R-:W2:Y:S01]  /*f810*/  LDL.LU R16, [R1+0x74] ;  /* 0x0000740001107983 */ /* 0x000ea20000300800 */
[----:B------:R-:W-:Y:S01]  /*f820*/  LOP3.LUT P2, RZ, R9, 0xff, RZ, 0xc0, !PT ;  /* 0x000000ff09ff7812 */ /* 0x000fe2000784c0ff */
[----:B------:R-:W-:Y:S01]  /*f830*/  VIADD R10, R10, UR20 ;  /* 0x000000140a0a7c36 */ /* 0x000fe20008000000 */
[----:B------:R-:W-:Y:S01]  /*f840*/  ULDC.64 UR8, c[0x0][0x650] ;  /* 0x0001940000087ab9 */ /* 0x000fe20000000a00 */
[----:B------:R-:W3:Y:S01]  /*f850*/  LDL.LU R14, [R1+0x78] ;  /* 0x00007800010e7983 */ /* 0x000ee20000300800 */
[----:B------:R-:W-:Y:S01]  /*f860*/  IMAD.U32 R2, RZ, RZ, UR20 ;  /* 0x00000014ff027e24 */ /* 0x000fe2000f8e00ff */
[----:B------:R-:W-:Y:S01]  /*f870*/  BSSY B1, `(.L_x_308) ;  /* 0x0000070000017945 */ /* 0x000fe20003800000 */
[----:B------:R-:W-:Y:S01]  /*f880*/  SHF.R.U32.HI R0, RZ, 0x2, R10 ;  /* 0x00000002ff007819 */ /* 0x000fe2000001160a */
[----:B------:R-:W-:Y:S01]  /*f890*/  IMAD.MOV.U32 R5, RZ, RZ, -0x1 ;  /* 0xffffffffff057424 */ /* 0x000fe200078e00ff */
[----:B------:R-:W-:Y:S01]  /*f8a0*/  ISETP.GT.U32.AND P0, PT, R10, 0x3, PT ;  /* 0x000000030a00780c */ /* 0x000fe20003f04070 */
[----:B------:R-:W-:Y:S01]  /*f8b0*/  IMAD.MOV.U32 R7, RZ, RZ, -0x1 ;  /* 0xffffffffff077424 */ /* 0x000fe200078e00ff */
[----:B------:R-:W-:Y:S01]  /*f8c0*/  LOP3.LUT R0, R0, 0x1, RZ, 0xc0, !PT ;  /* 0x0000000100007812 */ /* 0x000fe200078ec0ff */
[----:B------:R-:W-:Y:S01]  /*f8d0*/  IMAD.MOV.U32 R6, RZ, RZ, -0x1 ;  /* 0xffffffffff067424 */ /* 0x000fe200078e00ff */
[----:B------:R-:W-:Y:S01]  /*f8e0*/  ISETP.LT.U32.AND P0, PT, R2, 0x4, P0 ;  /* 0x000000040200780c */ /* 0x000fe20000701070 */
[----:B------:R-:W0:Y:S01]  /*f8f0*/  @P2 S2R R8, SR_CgaCtaId ;  /* 0x0000000000082919 */ /* 0x000e220000008800 */
[----:B------:R-:W-:-:S02]  /*f900*/  @P2 MOV R3, 0x400 ;  /* 0x0000040000032802 */ /* 0x000fc40000000f00 */
[----:B------:R-:W-:Y:S01]  /*f910*/  ISETP.NE.U32.AND P1, PT, R0, 0x1, PT ;  /* 0x000000010000780c */ /* 0x000fe20003f25070 */
[----:B------:R-:W-:Y:S01]  /*f920*/  IMAD.U32 R0, RZ, RZ, UR20 ;  /* 0x00000014ff007e24 */ /* 0x000fe2000f8e00ff */
[----:B------:R-:W-:Y:S02]  /*f930*/  LOP3.LUT R10, R10, 0x3, RZ, 0xc0, !PT ;  /* 0x000000030a0a7812 */ /* 0x000fe400078ec0ff */
[----:B------:R-:W-:Y:S02]  /*f940*/  PRMT R9, RZ, 0x7610, R9 ;  /* 0x00007610ff097816 */ /* 0x000fe40000000009 */
[----:B------:R-:W-:Y:S02]  /*f950*/  ISETP.GT.U32.AND P1, PT, R0, 0x3, !P1 ;  /* 0x000000030000780c */ /* 0x000fe40004f24070 */
[----:B------:R-:W-:Y:S02]  /*f960*/  SEL R0, RZ, 0x1, !P0 ;  /* 0x00000001ff007807 */ /* 0x000fe40004000000 */
[----:B------:R-:W-:-:S04]  /*f970*/  SEL R2, RZ, 0x1, !P1 ;  /* 0x00000001ff027807 */ /* 0x000fc80004800000 */
[--C-:B------:R-:W-:Y:S02]  /*f980*/  LOP3.LUT R11, R2, R11, R0.reuse, 0x96, !PT ;  /* 0x0000000b020b7212 */ /* 0x100fe400078e9600 */
[----:B------:R-:W-:Y:S02]  /*f990*/  PRMT R0, RZ, 0x7610, R0 ;  /* 0x00007610ff007816 */ /* 0x000fe40000000000 */
[----:B0-----:R-:W-:-:S04]  /*f9a0*/  @P2 LEA R3, R8, R3, 0x18 ;  /* 0x0000000308032211 */ /* 0x001fc800078ec0ff */
[----:B------:R0:W-:Y:S01]  /*f9b0*/  @P2 SYNCS.ARRIVE.TRANS64.A1T0 RZ, [R3+URZ+0x58], RZ ;  /* 0x000058ff03ff29a7 */ /* 0x0001e2000810003f */
[----:B---3--:R-:W-:-:S04]  /*f9c0*/  IADD3 R14, P2, R14, UR24, RZ ;  /* 0x000000180e0e7c10 */ /* 0x008fc8000ff5e0ff */
[----:B--2---:R-:W-:Y:S01]  /*f9d0*/  IADD3.X R16, R16, UR18, RZ, P2, !PT ;  /* 0x0000001210107c10 */ /* 0x004fe200097fe4ff */
[----:B------:R0:W-:Y:S01]  /*f9e0*/  STL [R1+0x78], R14 ;  /* 0x0000780e01007387 */ /* 0x0001e20000100800 */
[----:B------:R-:W-:-:S03]  /*f9f0*/  ISETP.GE.U32.AND P2, PT, R14, UR8, PT ;  /* 0x000000080e007c0c */ /* 0x000fc6000bf46070 */
[----:B------:R0:W-:Y:S01]  /*fa00*/  STL [R1+0x74], R16 ;  /* 0x0000741001007387 */ /* 0x0001e20000100800 */
[----:B------:R-:W-:-:S13]  /*fa10*/  ISETP.GE.U32.AND.EX P0, PT, R16, UR9, PT, P2 ;  /* 0x0000000910007c0c */ /* 0x000fda000bf06120 */
[----:B0-----:R-:W-:Y:S05]  /*fa20*/  @P0 BRA `(.L_x_309) ;  /* 0x0000000400500947 */ /* 0x001fea0003800000 */
[----:B------:R-:W-:Y:S01]  /*fa30*/  ULDC.64 UR8, c[0x0][0x628] ;  /* 0x00018a0000087ab9 */ /* 0x000fe20000000a00 */
[----:B------:R-:W0:Y:S01]  /*fa40*/  S2R R12, SR_CTAID.X ;  /* 0x00000000000c7919 */ /* 0x000e220000002500 */
[----:B------:R-:W-:Y:S01]  /*fa50*/  ISETP.NE.U32.AND P0, PT, RZ, UR8, PT ;  /* 0x00000008ff007c0c */ /* 0x000fe2000bf05070 */
[----:B------:R-:W-:Y:S01]  /*fa60*/  ULDC UR10, c[0x0][0x630] ;  /* 0x00018c00000a7ab9 */ /* 0x000fe20000000800 */
[----:B------:R-:W-:Y:S01]  /*fa70*/  IMAD.MOV.U32 R2, RZ, RZ, R14 ;  /* 0x000000ffff027224 */ /* 0x000fe200078e000e */
[----:B------:R-:W1:Y:S01]  /*fa80*/  S2R R0, SR_CTAID.Y ;  /* 0x0000000000007919 */ /* 0x000e620000002600 */
[----:B------:R-:W-:Y:S01]  /*fa90*/  ISETP.NE.AND.EX P0, PT, RZ, UR9, PT, P0 ;  /* 0x00000009ff007c0c */ /* 0x000fe2000bf05300 */
[----:B------:R-:W-:-:S12]  /*faa0*/  IMAD.MOV.U32 R3, RZ, RZ, R16 ;  /* 0x000000ffff037224 */ /* 0x000fd800078e0010 */
[----:B------:R-:W-:Y:S05]  /*fab0*/  @!P0 BRA `(.L_x_310) ;  /* 0x0000000000288947 */ /* 0x000fea0003800000 */
[----:B------:R-:W-:Y:S02]  /*fac0*/  ULDC UR7, c[0x0][0x634] ;  /* 0x00018d0000077ab9 */ /* 0x000fe40000000800 */
[----:B------:R-:W-:-:S05]  /*fad0*/  IADD3 R7, P0, R14, UR7, RZ ;  /* 0x000000070e077c10 */ /* 0x000fca000ff1e0ff */
[----:B------:R-:W-:-:S04]  /*fae0*/  IMAD.X R13, RZ, RZ, R16, P0 ;  /* 0x000000ffff0d7224 */ /* 0x000fc800000e0610 */
[----:B------:R-:W-:-:S04]  /*faf0*/  IMAD.WIDE.U32 R4, R13, UR8, RZ ;  /* 0x000000080d047c25 */ /* 0x000fc8000f8e00ff */
[----:B------:R-:W-:-:S04]  /*fb00*/  IMAD.WIDE.U32 R4, P0, R7, UR9, R4 ;  /* 0x0000000907047c25 */ /* 0x000fc8000f800004 */
[----:B------:R-:W-:-:S04]  /*fb10*/  IMAD.WIDE.U32 R6, R7, UR8, RZ ;  /* 0x0000000807067c25 */ /* 0x000fc8000f8e00ff */
[----:B------:R-:W-:Y:S01]  /*fb20*/  IMAD.X R3, RZ, RZ, RZ, P0 ;  /* 0x000000ffff037224 */ /* 0x000fe200000e06ff */
[----:B------:R-:W-:Y:S01]  /*fb30*/  IADD3 RZ, P0, R7, R4, RZ ;  /* 0x0000000407ff7210 */ /* 0x000fe20007f1e0ff */
[----:B------:R-:W-:-:S04]  /*fb40*/  IMAD.MOV.U32 R2, RZ, RZ, R5 ;  /* 0x000000ffff027224 */ /* 0x000fc800078e0005 */
[----:B------:R-:W-:-:S08]  /*fb50*/  IMAD.WIDE.U32.X R2, R13, UR9, R2, P0 ;  /* 0x000000090d027c25 */ /* 0x000fd000080e0402 */
.L_x_310:
[--C-:B------:R-:W-:Y:S01]  /*fb60*/  SHF.R.U64 R6, R2, UR10, R3.reuse ;  /* 0x0000000a02067c19 */ /* 0x100fe20008001203 */
[----:B------:R-:W-:Y:S01]  /*fb70*/  ULDC.64 UR8, c[0x0][0x620] ;  /* 0x0001880000087ab9 */ /* 0x000fe20000000a00 */
[----:B------:R-:W-:Y:S01]  /*fb80*/  SHF.R.U32.HI R2, RZ, UR10, R3 ;  /* 0x0000000aff027c19 */ /* 0x000fe20008011603 */
[----:B------:R-:W-:Y:S01]  /*fb90*/  IMAD.MOV.U32 R3, RZ, RZ, R16 ;  /* 0x000000ffff037224 */ /* 0x000fe200078e0010 */
[----:B------:R-:W-:Y:S01]  /*fba0*/  IADD3 R5, P0, RZ, -R6, RZ ;  /* 0x80000006ff057210 */ /* 0x000fe20007f1e0ff */
[----:B------:R-:W-:Y:S01]  /*fbb0*/  ULDC UR7, c[0x0][0x150] ;  /* 0x0000540000077ab9 */ /* 0x000fe20000000800 */
[----:B0-----:R-:W-:Y:S01]  /*fbc0*/  I2FP.F32.U32 R7, R12 ;  /* 0x0000000c00077245 */ /* 0x001fe20000201000 */
[----:B------:R-:W0:Y:S01]  /*fbd0*/  LDC R19, c[0x0][0x144] ;  /* 0x00005100ff137b82 */ /* 0x000e220000000800 */
[----:B------:R-:W-:Y:S01]  /*fbe0*/  ULDC.64 UR10, c[0x0][0x640] ;  /* 0x00019000000a7ab9 */ /* 0x000fe20000000a00 */
[----:B------:R-:W-:Y:S01]  /*fbf0*/  IMAD.X R2, RZ, RZ, ~R2, P0 ;  /* 0x000000ffff027224 */ /* 0x000fe200000e0e02 */
[----:B------:R-:W-:-:S03]  /*fc00*/  ISETP.NE.U32.AND P0, PT, RZ, UR10, PT ;  /* 0x0000000aff007c0c */ /* 0x000fc6000bf05070 */
[----:B------:R-:W-:Y:S01]  /*fc10*/  IMAD R4, R2, UR8, RZ ;  /* 0x0000000802047c24 */ /* 0x000fe2000f8e02ff */
[----:B------:R-:W-:Y:S01]  /*fc20*/  ISETP.NE.AND.EX P0, PT, RZ, UR11, PT, P0 ;  /* 0x0000000bff007c0c */ /* 0x000fe2000bf05300 */
[----:B------:R-:W-:Y:S01]  /*fc30*/  IMAD.MOV.U32 R2, RZ, RZ, R14 ;  /* 0x000000ffff027224 */ /* 0x000fe200078e000e */
[----:B------:R-:W2:Y:S03]  /*fc40*/  LDC R13, c[0x0][0x148] ;  /* 0x00005200ff0d7b82 */ /* 0x000ea60000000800 */
[----:B------:R-:W-:Y:S01]  /*fc50*/  IMAD.WIDE.U32 R2, R5, UR8, R2 ;  /* 0x0000000805027c25 */ /* 0x000fe2000f8e0002 */
[----:B------:R-:W-:-:S03]  /*fc60*/  ULDC UR8, c[0x0][0x154] ;  /* 0x0000550000087ab9 */ /* 0x000fc60000000800 */
[----:B------:R-:W-:Y:S02]  /*fc70*/  IMAD R5, R5, UR9, R4 ;  /* 0x0000000905057c24 */ /* 0x000fe4000f8e0204 */
[----:B------:R-:W-:Y:S01]  /*fc80*/  FMUL R4, R7, UR7 ;  /* 0x0000000707047c20 */ /* 0x000fe20008400000 */
[----:B------:R-:W-:Y:S01]  /*fc90*/  ULDC UR7, c[0x0][0x618] ;  /* 0x0001860000077ab9 */ /* 0x000fe20000000800 */
[----:B------:R-:W-:Y:S01]  /*fca0*/  ULDC UR9, c[0x0][0x608] ;  /* 0x0001820000097ab9 */ /* 0x000fe20000000800 */
[----:B------:R-:W-:-:S03]  /*fcb0*/  IMAD.IADD R3, R3, 0x1, R5 ;  /* 0x0000000103037824 */ /* 0x000fc600078e0205 */
[----:B------:R-:W3:Y:S02]  /*fcc0*/  F2I.U32.TRUNC.NTZ R4, R4 ;  /* 0x0000000400047305 */ /* 0x000ee4000020f000 */
[----:B------:R-:W-:Y:S02]  /*fcd0*/  SHF.R.U64 R7, R2, UR7, R3 ;  /* 0x0000000702077c19 */ /* 0x000fe40008001203 */
[----:B-1----:R-:W-:-:S05]  /*fce0*/  I2FP.F32.U32 R2, R0 ;  /* 0x0000000000027245 */ /* 0x002fca0000201000 */
[----:B------:R-:W-:Y:S01]  /*fcf0*/  FMUL R5, R2, UR8 ;  /* 0x0000000802057c20 */ /* 0x000fe20008400000 */
[----:B------:R-:W-:Y:S01]  /*fd00*/  SHF.R.U32.HI R2, RZ, UR7, R3 ;  /* 0x00000007ff027c19 */ /* 0x000fe20008011603 */
[----:B------:R-:W-:Y:S02]  /*fd10*/  ULDC UR7, c[0x0][0x658] ;  /* 0x0001960000077ab9 */ /* 0x000fe40000000800 */
[----:B------:R1:W4:Y:S01]  /*fd20*/  F2I.U32.TRUNC.NTZ R16, R5 ;  /* 0x0000000500107305 */ /* 0x000322000020f000 */
[----:B------:R-:W-:Y:S01]  /*fd30*/  SHF.R.U64 R15, R7, UR9, R2 ;  /* 0x00000009070f7c19 */ /* 0x000fe20008001202 */
[----:B---3--:R-:W-:Y:S01]  /*fd40*/  IMAD.MOV R4, RZ, RZ, -R4 ;  /* 0x000000ffff047224 */ /* 0x008fe200078e0a04 */
[----:B------:R-:W-:-:S03]  /*fd50*/  SHF.R.U32.HI R2, RZ, UR9, R2 ;  /* 0x00000009ff027c19 */ /* 0x000fc60008011602 */
[----:B0-----:R-:W-:Y:S01]  /*fd60*/  IMAD R12, R19, R4, R12 ;  /* 0x00000004130c7224 */ /* 0x001fe200078e020c */
[--C-:B------:R-:W-:Y:S02]  /*fd70*/  SHF.R.U64 R14, R15, UR7, R2.reuse ;  /* 0x000000070f0e7c19 */ /* 0x100fe40008001202 */
[----:B------:R-:W-:-:S03]  /*fd80*/  SHF.R.U32.HI R17, RZ, UR7, R2 ;  /* 0x00000007ff117c19 */ /* 0x000fc60008011602 */
[----:B------:R-:W-:Y:S02]  /*fd90*/  IMAD.MOV.U32 R2, RZ, RZ, R14 ;  /* 0x000000ffff027224 */ /* 0x000fe400078e000e */
[----:B------:R-:W-:Y:S01]  /*fda0*/  IMAD.MOV.U32 R3, RZ, RZ, R17 ;  /* 0x000000ffff037224 */ /* 0x000fe200078e0011 */
[----:B-12-4-:R-:W-:Y:S06]  /*fdb0*/  @!P0 BRA `(.L_x_311) ;  /* 0x0000000000288947 */ /* 0x016fec0003800000 */
[----:B------:R-:W-:Y:S02]  /*fdc0*/  ULDC UR7, c[0x0][0x64c] ;  /* 0x0001930000077ab9 */ /* 0x000fe40000000800 */
[----:B------:R-:W-:-:S05]  /*fdd0*/  IADD3 R3, P0, R14, UR7, RZ ;  /* 0x000000070e037c10 */ /* 0x000fca000ff1e0ff */
[----:B------:R-:W-:-:S04]  /*fde0*/  IMAD.X R17, RZ, RZ, R17, P0 ;  /* 0x000000ffff117224 */ /* 0x000fc800000e0611 */
[----:B------:R-:W-:-:S04]  /*fdf0*/  IMAD.WIDE.U32 R4, R17, UR10, RZ ;  /* 0x0000000a11047c25 */ /* 0x000fc8000f8e00ff */
[----:B------:R-:W-:-:S04]  /*fe00*/  IMAD.WIDE.U32 R4, P0, R3, UR11, R4 ;  /* 0x0000000b03047c25 */ /* 0x000fc8000f800004 */
[----:B------:R-:W-:-:S04]  /*fe10*/  IMAD.WIDE.U32 R2, R3, UR10, RZ ;  /* 0x0000000a03027c25 */ /* 0x000fc8000f8e00ff */
[----:B------:R-:W-:Y:S01]  /*fe20*/  IMAD.MOV.U32 R2, RZ, RZ, R5 ;  /* 0x000000ffff027224 */ /* 0x000fe200078e0005 */
[----:B------:R-:W-:Y:S01]  /*fe30*/  IADD3 RZ, P1, R3, R4, RZ ;  /* 0x0000000403ff7210 */ /* 0x000fe20007f3e0ff */
[----:B------:R-:W-:-:S04]  /*fe40*/  IMAD.X R3, RZ, RZ, RZ, P0 ;  /* 0x000000ffff037224 */ /* 0x000fc800000e06ff */
[----:B------:R-:W-:-:S08]  /*fe50*/  IMAD.WIDE.U32.X R2, R17, UR11, R2, P1 ;  /* 0x0000000b11027c25 */ /* 0x000fd000088e0402 */
.L_x_311:
[----:B------:R-:W-:Y:S01]  /*fe60*/  ULDC UR7, c[0x0][0x648] ;  /* 0x0001920000077ab9 */ /* 0x000fe20000000800 */
[----:B------:R-:W-:Y:S01]  /*fe70*/  LOP3.LUT R15, R15, UR6, RZ, 0xc0, !PT ;  /* 0x000000060f0f7c12 */ /* 0x000fe2000f8ec0ff */
[----:B------:R-:W-:Y:S01]  /*fe80*/  IMAD.MOV R16, RZ, RZ, -R16 ;  /* 0x000000ffff107224 */ /* 0x000fe200078e0a10 */
[----:B------:R-:W-:Y:S01]  /*fe90*/  SHF.R.U64 R2, R2, UR7, R3 ;  /* 0x0000000702027c19 */ /* 0x000fe20008001203 */
[----:B------:R-:W-:Y:S01]  /*fea0*/  ULDC UR7, c[0x0][0x638] ;  /* 0x00018e0000077ab9 */ /* 0x000fe20000000800 */
[----:B------:R-:W-:Y:S01]  /*feb0*/  LOP3.LUT R7, R7, UR4, RZ, 0xc0, !PT ;  /* 0x0000000407077c12 */ /* 0x000fe2000f8ec0ff */
[----:B------:R-:W-:Y:S01]  /*fec0*/  @P3 IMAD R12, R13, R16, R0 ;  /* 0x000000100d0c3224 */ /* 0x000fe200078e0200 */
[----:B------:R-:W-:Y:S01]  /*fed0*/  ULDC UR8, c[0x0][0x610] ;  /* 0x0001840000087ab9 */ /* 0x000fe20000000800 */
[----:B------:R-:W-:Y:S02]  /*fee0*/  IMAD.MOV R3, RZ, RZ, -R2 ;  /* 0x000000ffff037224 */ /* 0x000fe400078e0a02 */
[----:B------:R-:W-:-:S02]  /*fef0*/  IMAD R5, R2, UR5, R15 ;  /* 0x0000000502057c24 */ /* 0x000fc4000f8e020f */
[----:B------:R-:W-:Y:S01]  /*ff00*/  IMAD R14, R3, UR7, R14 ;  /* 0x00000007030e7c24 */ /* 0x000fe2000f8e020e */
[----:B------:R-:W-:Y:S01]  /*ff10*/  ULDC UR7, c[0x0][0x600] ;  /* 0x0001800000077ab9 */ /* 0x000fe20000000800 */
[----:B------:R-:W-:Y:S02]  /*ff20*/  IMAD R5, R5, UR8, R12 ;  /* 0x0000000805057c24 */ /* 0x000fe4000f8e020c */
[----:B------:R-:W-:Y:S02]  /*ff30*/  IMAD R14, R14, UR7, R7 ;  /* 0x000000070e0e7c24 */ /* 0x000fe4000f8e0207 */
[----:B------:R-:W-:-:S03]  /*ff40*/  IMAD.MOV.U32 R0, RZ, RZ, 0x1 ;  /* 0x00000001ff007424 */ /* 0x000fc600078e00ff */
[----:B------:R-:W-:Y:S02]  /*ff50*/  SEL R7, R14, R5, !P3 ;  /* 0x000000050e077207 */ /* 0x000fe40005800000 */
[----:B------:R-:W-:-:S07]  /*ff60*/  SEL R5, R5, R14, !P3 ;  /* 0x0000000e05057207 */ /* 0x000fce0005800000 */
.L_x_309:
[----:B------:R-:W-:Y:S05]  /*ff70*/  BSYNC B1 ;  /* 0x0000000000017941 */ /* 0x000fea0003800000 */
.L_x_308:
[----:B------:R-:W-:-:S13]  /*ff80*/  LOP3.LUT P0, RZ, R0, 0xff, RZ, 0xc0, !PT ;  /* 0x000000ff00ff7812 */ /* 0x000fda000780c0ff */
[----:B------:R-:W-:Y:S05]  /*ff90*/  @P0 BRA `(.L_x_312) ;  /* 0xfffffff400180947 */ /* 0x000fea000383ffff */
[----:B------:R-:W-:Y:S05]  /*ffa0*/  BSYNC B0 ;  /* 0x0000000000007941 */ /* 0x000fea0003800000 */
.L_x_301:
[----:B------:R-:W-:-:S03]  /*ffb0*/  UMOV UR7, 0xffffffff ;  /* 0xffffffff00077882 */ /* 0x000fc60000000000 */
[----:B------:R-:W-:Y:S05]  /*ffc0*/  BRA.DIV UR7, `(.L_x_313) ;  /* 0x0000000607287947 */ /* 0x000fea000b800000 */
[----:B------:R-:W-:-:S13]  /*ffd0*/  ELECT P0, URZ, PT ;  /* 0x00000000003f782f */ /* 0x000fda0003800000 */
.L_x_327:
[----:B------:R-:W-:Y:S04]  /*ffe0*/  BSSY B0, `(.L_x_314) ;  /* 0x000002c000007945 */ /* 0x000fe80003800000 */
[----:B------:R-:W-:Y:S05]  /*fff0*/  @!P0 BRA `(.L_x_315) ;  /* 0x0000000000a88947 */ /* 0x000fea0003800000 */
[----:B------:R-:W-:-:S04]  /*10000*/  ULOP3.LUT UR7, UR13, 0x2, URZ, 0xfc, !UPT ;  /* 0x000000020d077892 */ /* 0x000fc8000f8efc3f */
[----:B------:R-:W-:-:S06]  /*10010*/  UISETP.NE.AND UP0, UPT, UR7, 0x3, UPT ;  /* 0x000000030700788c */ /* 0x000fcc000bf05270 */
[----:B------:R-:W-:-:S13]  /*10020*/  PLOP3.LUT P0, PT, PT, PT, UP0, 0x80, 0x0 ;  /* 0x000000000000781c */ /* 0x000fda0003f0f008 */
[----:B------:R-:W-:Y:S05]  /*10030*/  @!P0 BRA `(.L_x_316) ;  /* 0x0000000000048947 */ /* 0x000fea0003800000 */
[----:B------:R-:W-:Y:S01]  /*10040*/  BPT.TRAP 0x1 ;  /* 0x000000040000795c */ /* 0x000fe20000300000 */
.L_x_316:
[----:B------:R-:W0:Y:S01]  /*10050*/  S2R R3, SR_CgaCtaId ;  /* 0x0000000000037919 */ /* 0x000e220000008800 */
[----:B------:R-:W-:Y:S02]  /*10060*/  MOV R0, 0x400 ;  /* 0x0000040000007802 */ /* 0x000fe40000000f00 */
[----:B------:R-:W-:Y:S02]  /*10070*/  SHF.L.U32 R2, R11, 0x1f, RZ ;  /* 0x0000001f0b027819 */ /* 0x000fe400000006ff */
[----:B0-----:R-:W-:-:S05]  /*10080*/  LEA R3, R3, R0, 0x18 ;  /* 0x0000000003037211 */ /* 0x001fca00078ec0ff */
[----:B------:R-:W-:-:S04]  /*10090*/  VIADD R3, R3, 0x20 ;  /* 0x0000002003037836 */ /* 0x000fc80000000000 */
[C---:B------:R-:W-:Y:S02]  /*100a0*/  IMAD R5, R10.reuse, 0x8, R3 ;  /* 0x000000080a057824 */ /* 0x040fe400078e0203 */
[----:B------:R-:W-:Y:S02]  /*100b0*/  VIADD R10, R10, 0x1 ;  /* 0x000000010a0a7836 */ /* 0x000fe40000000000 */
[----:B------:R-:W0:Y:S03]  /*100c0*/  SYNCS.PHASECHK.TRANS64.TRYWAIT P0, [R5+URZ], R2 ;  /* 0x00000002050075a7 */ /* 0x000e26000800017f */
[----:B------:R-:W-:-:S04]  /*100d0*/  ISETP.NE.AND P1, PT, R10, 0x4, PT ;  /* 0x000000040a00780c */ /* 0x000fc80003f25270 */
[----:B------:R-:W-:Y:S02]  /*100e0*/  SEL R0, RZ, 0x1, P1 ;  /* 0x00000001ff007807 */ /* 0x000fe40000800000 */
[----:B------:R-:W-:Y:S02]  /*100f0*/  SEL R10, R10, RZ, P1 ;  /* 0x000000ff0a0a7207 */ /* 0x000fe40000800000 */
[----:B------:R-:W-:-:S03]  /*10100*/  LOP3.LUT R11, R11, R0, RZ, 0x3c, !PT ;  /* 0x000000000b0b7212 */ /* 0x000fc600078e3cff */
[----:B------:R-:W-:Y:S01]  /*10110*/  IMAD R7, R10, 0x8, R3 ;  /* 0x000000080a077824 */ /* 0x000fe200078e0203 */
[----:B------:R-:W-:Y:S01]  /*10120*/  SHF.L.U32 R4, R11, 0x1f, RZ ;  /* 0x0000001f0b047819 */ /* 0x000fe200000006ff */
[----:B0-----:R-:W-:Y:S06]  /*10130*/  @!P0 BRA `(.L_x_317) ;  /* 0x0000000000ec8947 */ /* 0x001fec0003800000 */
.L_x_328:
[----:B------:R-:W1:Y:S01]  /*10140*/  SYNCS.PHASECHK.TRANS64.TRYWAIT P0, [R7+URZ], R4 ;  /* 0x00000004070075a7 */ /* 0x000e62000800017f */
[----:B------:R-:W-:-:S05]  /*10150*/  VIADD R0, R10, 0x1 ;  /* 0x000000010a007836 */ /* 0x000fca0000000000 */
[----:B------:R-:W-:-:S04]  /*10160*/  ISETP.NE.AND P1, PT, R0, 0x4, PT ;  /* 0x000000040000780c */ /* 0x000fc80003f25270 */
[----:B0-----:R-:W-:Y:S02]  /*10170*/  SEL R2, RZ, 0x1, P1 ;  /* 0x00000001ff027807 */ /* 0x001fe40000800000 */
[----:B------:R-:W-:Y:S02]  /*10180*/  SEL R0, R0, RZ, P1 ;  /* 0x000000ff00007207 */ /* 0x000fe40000800000 */
[----:B------:R-:W-:-:S03]  /*10190*/  LOP3.LUT R11, R11, R2, RZ, 0x3c, !PT ;  /* 0x000000020b0b7212 */ /* 0x000fc600078e3cff */
[----:B------:R-:W-:Y:S01]  /*101a0*/  IMAD R6, R0, 0x8, R3 ;  /* 0x0000000800067824 */ /* 0x000fe200078e0203 */
[----:B------:R-:W-:Y:S01]  /*101b0*/  SHF.L.U32 R5, R11, 0x1f, RZ ;  /* 0x0000001f0b057819 */ /* 0x000fe200000006ff */
[----:B-1----:R-:W-:Y:S06]  /*101c0*/  @!P0 BRA `(.L_x_318) ;  /* 0x0000000000dc8947 */ /* 0x002fec0003800000 */
.L_x_329:
[----:B------:R-:W1:Y:S01]  /*101d0*/  SYNCS.PHASECHK.TRANS64.TRYWAIT P0, [R6+URZ], R5 ;  /* 0x00000005060075a7 */ /* 0x000e62000800017f */
[----:B------:R-:W-:-:S05]  /*101e0*/  VIADD R0, R0, 0x1 ;  /* 0x0000000100007836 */ /* 0x000fca0000000000 */
[----:B------:R-:W-:-:S04]  /*101f0*/  ISETP.NE.AND P1, PT, R0, 0x4, PT ;  /* 0x000000040000780c */ /* 0x000fc80003f25270 */
[----:B------:R-:W-:Y:S02]  /*10200*/  SEL R2, RZ, 0x1, P1 ;  /* 0x00000001ff027807 */ /* 0x000fe40000800000 */
[----:B------:R-:W-:Y:S02]  /*10210*/  SEL R0, R0, RZ, P1 ;  /* 0x000000ff00007207 */ /* 0x000fe40000800000 */
[----:B------:R-:W-:Y:S01]  /*10220*/  LOP3.LUT R2, R11, R2, RZ, 0x3c, !PT ;  /* 0x000000020b027212 */ /* 0x000fe200078e3cff */
[----:B-1----:R-:W-:Y:S06]  /*10230*/  @!P0 BRA `(.L_x_319) ;  /* 0x0000000000d48947 */ /* 0x002fec0003800000 */
.L_x_330:
[----:B------:R-:W-:Y:S01]  /*10240*/  IMAD R3, R0, 0x8, R3 ;  /* 0x0000000800037824 */ /* 0x000fe200078e0203 */
[----:B------:R-:W-:-:S07]  /*10250*/  SHF.L.U32 R0, R2, 0x1f, RZ ;  /* 0x0000001f02007819 */ /* 0x000fce00000006ff */
.L_x_320:
[----:B--2---:R2:W3:Y:S02]  /*10260*/  SYNCS.PHASECHK.TRANS64.TRYWAIT P0, [R3+URZ], R0 ;  /* 0x00000000030075a7 */ /* 0x0044e4000800017f */
[----:B---3--:R-:W-:Y:S05]  /*10270*/  @!P0 NANOSLEEP.SYNCS 0x989680 ;  /* 0x009896800000895d */ /* 0x008fea0003900000 */
[----:B------:R-:W3:Y:S02]  /*10280*/  @!P0 SYNCS.PHASECHK.TRANS64 P0, [R3+URZ], R0 ;  /* 0x00000000030085a7 */ /* 0x000ee4000800007f */
[----:B---3--:R-:W-:Y:S05]  /*10290*/  @!P0 BRA `(.L_x_320) ;  /* 0xfffffffc00f08947 */ /* 0x008fea000383ffff */
.L_x_315:
[----:B------:R-:W-:Y:S05]  /*102a0*/  BSYNC B0 ;  /* 0x0000000000007941 */ /* 0x000fea0003800000 */
.L_x_314:
[----:B------:R-:W-:Y:S05]  /*102b0*/  EXIT ;  /* 0x000000000000794d */ /* 0x000fea0003800000 */
.L_x_21:
[----:B-1----:R-:W-:-:S04]  /*102c0*/  IMAD.U32 R3, RZ, RZ, UR6 ;  /* 0x00000006ff037e24 */ /* 0x002fc8000f8e00ff */
[----:B------:R1:W2:Y:S03]  /*102d0*/  SYNCS.PHASECHK.TRANS64.TRYWAIT P1, [R3+URZ], R0 ;  /* 0x00000000030075a7 */ /* 0x0002a6000802017f */
[----:B--2---:R-:W-:Y:S05]  /*102e0*/  @!P1 NANOSLEEP.SYNCS 0x989680 ;  /* 0x009896800000995d */ /* 0x004fea0003900000 */
[----:B------:R-:W2:Y:S02]  /*102f0*/  @!P1 SYNCS.PHASECHK.TRANS64 P1, [R3+URZ], R0 ;  /* 0x00000000030095a7 */ /* 0x000ea4000802007f */
[----:B--2---:R-:W-:Y:S05]  /*10300*/  @!P1 BRA `(.L_x_21) ;  /* 0xfffffffc00ec9947 */ /* 0x004fea000383ffff */
[----:B------:R-:W-:Y:S05]  /*10310*/  BRA `(.L_x_20) ;  /* 0xffffff18009c7947 */ /* 0x000fea000383ffff */
.L_x_27:
[----:B-----5:R2:W-:Y:S02]  /*10320*/  STL [R1+0x84], R0 ;  /* 0x0000840001007387 */ /* 0x0205e40000100800 */
[----:B--2---:R-:W-:-:S04]  /*10330*/  IMAD.U32 R0, RZ, RZ, UR9 ;  /* 0x00000009ff007e24 */ /* 0x004fc8000f8e00ff */
[----:B------:R2:W3:Y:S03]  /*10340*/  SYNCS.PHASECHK.TRANS64.TRYWAIT P1, [R0+URZ], R229 ;  /* 0x000000e5000075a7 */ /* 0x0004e6000802017f */
[----:B---3--:R-:W-:Y:S05]  /*10350*/  @!P1 NANOSLEEP.SYNCS 0x989680 ;  /* 0x009896800000995d */ /* 0x008fea0003900000 */
[----:B------:R2:W3:Y:S02]  /*10360*/  @!P1 SYNCS.PHASECHK.TRANS64 P1, [R0+URZ], R229 ;  /* 0x000000e5000095a7 */ /* 0x0004e4000802007f */
[----:B--2---:R2:W5:Y:S02]  /*10370*/  LDL.LU R0, [R1+0x84] ;  /* 0x0000840001007983 */ /* 0x0045640000300800 */
[----:B--23--:R-:W-:Y:S05]  /*10380*/  @!P1 BRA `(.L_x_27) ;  /* 0xfffffffc00e49947 */ /* 0x00cfea000383ffff */
[----:B------:R-:W-:Y:S05]  /*10390*/  BRA `(.L_x_26) ;  /* 0xffffff2c00407947 */ /* 0x000fea000383ffff */
.L_x_302:
[----:B------:R-:W-:Y:S01]  /*103a0*/  BSSY B1, `(.L_x_321) ;  /* 0x0000006000017945 */ /* 0x000fe20003800000 */
[----:B------:R-:W-:-:S07]  /*103b0*/  IMAD.MOV.U32 R0, RZ, RZ, -0x1 ;  /* 0xffffffffff007424 */ /* 0x000fce00078e00ff */
[----:B------:R-:W-:Y:S05]  /*103c0*/  WARPSYNC.COLLECTIVE R0, `(.L_x_322) ;  /* 0x00000000000c7348 */ /* 0x000fea0003c00000 */
[----:B------:R-:W-:Y:S02]  /*103d0*/  ELECT P0, UR62, PT ;  /* 0x00000000003e782f */ /* 0x000fe40003800000 */
[----:B------:R-:W-:Y:S01]  /*103e0*/  MOV R0, UR62 ;  /* 0x0000003e00007c02 */ /* 0x000fe20008000f00 */
[----:B------:R-:W-:Y:S10]  /*103f0*/  ENDCOLLECTIVE ;  /* 0x000000000000791b */ /* 0x000ff40003800000 */
.L_x_322:
[----:B------:R-:W-:Y:S05]  /*10400*/  BSYNC B1 ;  /* 0x0000000000017941 */ /* 0x000fea0003800000 */
.L_x_321:
[----:B------:R-:W-:Y:S05]  /*10410*/  BRA `(.L_x_323) ;  /* 0xfffffff000047947 */ /* 0x000fea000383ffff */
.L_x_305:
[----:B0-----:R0:W2:Y:S02]  /*10420*/  SYNCS.PHASECHK.TRANS64.TRYWAIT P0, [R5+URZ+0x20], R2 ;  /* 0x00002002050075a7 */ /* 0x0010a4000800017f */
[----:B--2---:R-:W-:Y:S05]  /*10430*/  @!P0 NANOSLEEP.SYNCS 0x989680 ;  /* 0x009896800000895d */ /* 0x004fea0003900000 */
[----:B------:R-:W2:Y:S02]  /*10440*/  @!P0 SYNCS.PHASECHK.TRANS64 P0, [R5+URZ+0x20], R2 ;  /* 0x00002002050085a7 */ /* 0x000ea4000800007f */
[----:B--2---:R-:W-:Y:S05]  /*10450*/  @!P0 BRA `(.L_x_305) ;  /* 0xfffffffc00f08947 */ /* 0x004fea000383ffff */
[----:B------:R-:W-:Y:S05]  /*10460*/  BRA `(.L_x_324) ;  /* 0xfffffff000487947 */ /* 0x000fea000383ffff */
.L_x_313:
[----:B------:R-:W-:Y:S01]  /*10470*/  BSSY B0, `(.L_x_325) ;  /* 0x0000006000007945 */ /* 0x000fe20003800000 */
[----:B------:R-:W-:-:S07]  /*10480*/  IMAD.MOV.U32 R0, RZ, RZ, -0x1 ;  /* 0xffffffffff007424 */ /* 0x000fce00078e00ff */
[----:B------:R-:W-:Y:S05]  /*10490*/  WARPSYNC.COLLECTIVE R0, `(.L_x_326) ;  /* 0x00000000000c7348 */ /* 0x000fea0003c00000 */
[----:B------:R-:W-:Y:S02]  /*104a0*/  ELECT P0, UR62, PT ;  /* 0x00000000003e782f */ /* 0x000fe40003800000 */
[----:B------:R-:W-:Y:S01]  /*104b0*/  MOV R0, UR62 ;  /* 0x0000003e00007c02 */ /* 0x000fe20008000f00 */
[----:B------:R-:W-:Y:S10]  /*104c0*/  ENDCOLLECTIVE ;  /* 0x000000000000791b */ /* 0x000ff40003800000 */
.L_x_326:
[----:B------:R-:W-:Y:S05]  /*104d0*/  BSYNC B0 ;  /* 0x0000000000007941 */ /* 0x000fea0003800000 */
.L_x_325:
[----:B------:R-:W-:Y:S05]  /*104e0*/  BRA `(.L_x_327) ;  /* 0xfffffff800bc7947 */ /* 0x000fea000383ffff */
.L_x_317:
[----:B0-----:R0:W1:Y:S02]  /*104f0*/  SYNCS.PHASECHK.TRANS64.TRYWAIT P0, [R5+URZ], R2 ;  /* 0x00000002050075a7 */ /* 0x001064000800017f */
[----:B-1----:R-:W-:Y:S05]  /*10500*/  @!P0 NANOSLEEP.SYNCS 0x989680 ;  /* 0x009896800000895d */ /* 0x002fea0003900000 */
[----:B------:R-:W1:Y:S02]  /*10510*/  @!P0 SYNCS.PHASECHK.TRANS64 P0, [R5+URZ], R2 ;  /* 0x00000002050085a7 */ /* 0x000e64000800007f */
[----:B-1----:R-:W-:Y:S05]  /*10520*/  @!P0 BRA `(.L_x_317) ;  /* 0xfffffffc00f08947 */ /* 0x002fea000383ffff */
[----:B------:R-:W-:Y:S05]  /*10530*/  BRA `(.L_x_328) ;  /* 0xfffffffc00007947 */ /* 0x000fea000383ffff */
.L_x_318:
[----:B0-----:R0:W1:Y:S02]  /*10540*/  SYNCS.PHASECHK.TRANS64.TRYWAIT P0, [R7+URZ], R4 ;  /* 0x00000004070075a7 */ /* 0x001064000800017f */
[----:B-1----:R-:W-:Y:S05]  /*10550*/  @!P0 NANOSLEEP.SYNCS 0x989680 ;  /* 0x009896800000895d */ /* 0x002fea0003900000 */
[----:B------:R-:W1:Y:S02]  /*10560*/  @!P0 SYNCS.PHASECHK.TRANS64 P0, [R7+URZ], R4 ;  /* 0x00000004070085a7 */ /* 0x000e64000800007f */
[----:B-1----:R-:W-:Y:S05]  /*10570*/  @!P0 BRA `(.L_x_318) ;  /* 0xfffffffc00f08947 */ /* 0x002fea000383ffff */
[----:B------:R-:W-:Y:S05]  /*10580*/  BRA `(.L_x_329) ;  /* 0xfffffffc00107947 */ /* 0x000fea000383ffff */
.L_x_319:
[----:B-1----:R1:W2:Y:S02]  /*10590*/  SYNCS.PHASECHK.TRANS64.TRYWAIT P0, [R6+URZ], R5 ;  /* 0x00000005060075a7 */ /* 0x0022a4000800017f */
[----:B--2---:R-:W-:Y:S05]  /*105a0*/  @!P0 NANOSLEEP.SYNCS 0x989680 ;  /* 0x009896800000895d */ /* 0x004fea0003900000 */
[----:B------:R-:W2:Y:S02]  /*105b0*/  @!P0 SYNCS.PHASECHK.TRANS64 P0, [R6+URZ], R5 ;  /* 0x00000005060085a7 */ /* 0x000ea4000800007f */
[----:B--2---:R-:W-:Y:S05]  /*105c0*/  @!P0 BRA `(.L_x_319) ;  /* 0xfffffffc00f08947 */ /* 0x004fea000383ffff */
[----:B------:R-:W-:Y:S05]  /*105d0*/  BRA `(.L_x_330) ;  /* 0xfffffffc00187947 */ /* 0x000fea000383ffff */
.L_x_331:
[----:B------:R-:W-:-:S00]  /*105e0*/  BRA `(.L_x_331) ;  /* 0xfffffffc00fc7947 */ /* 0x000fc0000383ffff */
[----:B------:R-:W-:-:S00]  /*105f0*/  NOP ;  /* 0x0000000000007918 */ /* 0x000fc00000000000 */
        /* <DEDUP_REMOVED lines=8> */
.L_x_332:


//--------------------- .nv.shared._ZN7cutlass13device_kernelINS_4gemm6kernel13GemmUniversalIN4cute5tupleIJiiiiEEENS1_10collective13CollectiveMmaINS1_37MainloopSm90TmaGmmaWarpSpecializedFP8ILi4ENS5_IJNS4_1CILi1EEENSA_ILi2EEESB_EEENS1_35KernelTmaWarpSpecializedCooperativeEEENS5_IJNSA_ILi128EEENSA_ILi256EEESG_EEENS_12float_e5m2_tENS5_IJlSB_lEEESJ_SK_NS4_8TiledMMAINS4_8MMA_AtomIJNS4_4SM904GMMA31MMA_64x256x32_F32E5M2E5M2_SS_TNILNSO_7ScaleInE1ELSQ_1EEEEEENS4_6LayoutINS5_IJSC_SB_SB_EEENS5_IJSB_NSA_ILi0EEESV_EEEEENS5_IJNS4_10UnderscoreESY_SY_EEEEENS4_23SM90_TMA_LOAD_MULTICASTENS4_14ComposedLayoutINS4_7SwizzleILi3ELi4ELi3EEENS4_18smem_ptr_flag_bitsILi8EEENST_INS5_IJNSA_ILi8EEESG_EEENS5_IJSG_SB_EEEEEEEvNS4_8identityENS4_13SM90_TMA_LOADES1B_vS1C_EENS_8epilogue10collective6detail29Sm90TmaWarpSpecializedAdapterINS1G_15DefaultEpilogueISJ_SK_SK_NS1F_6thread17LinearCombinationISJ_Li1EffLNS1K_9ScaleType4KindE0ELNS_15FloatRoundStyleE2ESJ_EENS1_15EpilogueDefaultEEEEEvvEEEEvNT_6ParamsE --------------------------
	.section	.nv.shared._ZN7cutlass13device_kernelINS_4gemm6kernel13GemmUniversalIN4cute5tupleIJiiiiEEENS1_10collective13CollectiveMmaINS1_37MainloopSm90TmaGmmaWarpSpecializedFP8ILi4ENS5_IJNS4_1CILi1EEENSA_ILi2EEESB_EEENS1_35KernelTmaWarpSpecializedCooperativeEEENS5_IJNSA_ILi128EEENSA_ILi256EEESG_EEENS_12float_e5m2_tENS5_IJlSB_lEEESJ_SK_NS4_8TiledMMAINS4_8MMA_AtomIJNS4_4SM904GMMA31MMA_64x256x32_F32E5M2E5M2_SS_TNILNSO_7ScaleInE1ELSQ_1EEEEEENS4_6LayoutINS5_IJSC_SB_SB_EEENS5_IJSB_NSA_ILi0EEESV_EEEEENS5_IJNS4_10UnderscoreESY_SY_EEEEENS4_23SM90_TMA_LOAD_MULTICASTENS4_14ComposedLayoutINS4_7SwizzleILi3ELi4ELi3EEENS4_18smem_ptr_flag_bitsILi8EEENST_INS5_IJNSA_ILi8EEESG_EEENS5_IJSG_SB_EEEEEEEvNS4_8identityENS4_13SM90_TMA_LOADES1B_vS1C_EENS_8epilogue10collective6detail29Sm90TmaWarpSpecializedAdapterINS1G_15DefaultEpilogueISJ_SK_SK_NS1F_6thread17LinearCombinationISJ_Li1EffLNS1K_9ScaleType4KindE0ELNS_15FloatRoundStyleE2ESJ_EENS1_15EpilogueDefaultEEEEEvvEEEEvNT_6ParamsE,"aw",@nobits
	.sectionflags	@""
	.align	16
	.zero		1024


//--------------------- .nv.shared.reserved.0     --------------------------
	.section	.nv.shared.reserved.0,"aw",@nobits
	.weak		__nv_reservedSMEM_offset_0_alias
	.size		__nv_reservedSMEM_offset_0_alias, 0, 0
	.other		__nv_reservedSMEM_offset_0_alias,@"STO_CUDA_RESERVED_SHARED STV_DEFAULT"
__nv_reservedSMEM_offset_0_alias:
	.zero		0


//--------------------- .nv.global                --------------------------
	.section	.nv.global,"aw",@nobits
.nv.global:
	.type		_ZN39_INTERNAL_c90ca6ad_4_k_cu_245a4c9f_44104cute1_E,@object
	.size		_ZN39_INTERNAL_c90ca6ad_4_k_cu_245a4c9f_44104cute1_E,(_ZN39_INTERNAL_c90ca6ad_4_k_cu_245a4c9f_44104cuda3std3__45__cpo6cbeginE - _ZN39_INTERNAL_c90ca6ad_4_k_cu_245a4c9f_44104cute1_E)
_ZN39_INTERNAL_c90ca6ad_4_k_cu_245a4c9f_44104cute1_E:
	.zero		1
	.type		_ZN39_INTERNAL_c90ca6ad_4_k_cu_245a4c9f_44104cuda3std3__45__cpo6cbeginE,@object
	.size		_ZN39_INTERNAL_c90ca6ad_4_k_cu_245a4c9f_44104cuda3std3__45__cpo6cbeginE,(_ZN39_INTERNAL_c90ca6ad_4_k_cu_245a4c9f_44104cuda3std3__48in_placeE - _ZN39_INTERNAL_c90ca6ad_4_k_cu_245a4c9f_44104cuda3std3__45__cpo6cbeginE)
_ZN39_INTERNAL_c90ca6ad_4_k_cu_245a4c9f_44104cuda3std3__45__cpo6cbeginE:
	.zero		1
	.type		_ZN39_INTERNAL_c90ca6ad_4_k_cu_245a4c9f_44104cuda3std3__48in_placeE,@object
	.size		_ZN39_INTERNAL_c90ca6ad_4_k_cu_245a4c9f_44104cuda3std3__48in_placeE,(_ZN39_INTERNAL_c90ca6ad_4_k_cu_245a4c9f_44104cuda3std6ranges3__45__cpo9iter_moveE - _ZN39_INTERNAL_c90ca6ad_4_k_cu_245a4c9f_44104cuda3std3__48in_placeE)
_ZN39_INTERNAL_c90ca6ad_4_k_cu_245a4c9f_44104cuda3std3__48in_placeE:
	.zero		1
	.type		_ZN39_INTERNAL_c90ca6ad_4_k_cu_245a4c9f_44104cuda3std6ranges3__45__cpo9iter_moveE,@object
	.size		_ZN39_INTERNAL_c90ca6ad_4_k_cu_245a4c9f_44104cuda3std6ranges3__45__cpo9iter_moveE,(_ZN39_INTERNAL_c90ca6ad_4_k_cu_245a4c9f_44104cuda3std3__45__cpo5beginE - _ZN39_INTERNAL_c90ca6ad_4_k_cu_245a4c9f_44104cuda3std6ranges3__45__cpo9iter_moveE)
_ZN39_INTERNAL_c90ca6ad_4_k_cu_245a4c9f_44104cuda3std6ranges3__45__cpo9iter_moveE:
	.zero		1
	.type		_ZN39_INTERNAL_c90ca6ad_4_k_cu_245a4c9f_44104cuda3std3__45__cpo5beginE,@object
	.size		_ZN39_INTERNAL_c90ca6ad_4_k_cu_245a4c9f_44104cuda3std3__45__cpo5beginE,(_ZN39_INTERNAL_c90ca6ad_4_k_cu_245a4c9f_44104cuda3std3__441_GLOBAL__N__c90ca6ad_4_k_cu_245a4c9f_44106ignoreE - _ZN39_INTERNAL_c90ca6ad_4_k_cu_245a4c9f_44104cuda3std3__45__cpo5beginE)
_ZN39_INTERNAL_c90ca6ad_4_k_cu_245a4c9f_44104cuda3std3__45__cpo5beginE:
	.zero		1
	.type		_ZN39_INTERNAL_c90ca6ad_4_k_cu_245a4c9f_44104cuda3std3__441_GLOBAL__N__c90ca6ad_4_k_cu_245a4c9f_44106ignoreE,@object
	.size		_ZN39_INTERNAL_c90ca6ad_4_k_cu_245a4c9f_44104cuda3std3__441_GLOBAL__N__c90ca6ad_4_k_cu_245a4c9f_44106ignoreE,(_ZN39_INTERNAL_c90ca6ad_4_k_cu_245a4c9f_44104cute7productE - _ZN39_INTERNAL_c90ca6ad_4_k_cu_245a4c9f_44104cuda3std3__441_GLOBAL__N__c90ca6ad_4_k_cu_245a4c9f_44106ignoreE)
_ZN39_INTERNAL_c90ca6ad_4_k_cu_245a4c9f_44104cuda3std3__441_GLOBAL__N__c90ca6ad_4_k_cu_245a4c9f_44106ignoreE:
	.zero		1
	.type		_ZN39_INTERNAL_c90ca6ad_4_k_cu_245a4c9f_44104cute7productE,@object
	.size		_ZN39_INTERNAL_c90ca6ad_4_k_cu_245a4c9f_44104cute7productE,(_ZN39_INTERNAL_c90ca6ad_4_k_cu_245a4c9f_44104cuda3std3__45__cpo3endE - _ZN39_INTERNAL_c90ca6ad_4_k_cu_245a4c9f_44104cute7productE)
_ZN39_INTERNAL_c90ca6ad_4_k_cu_245a4c9f_44104cute7productE:
	.zero		1
	.type		_ZN39_INTERNAL_c90ca6ad_4_k_cu_245a4c9f_44104cuda3std3__45__cpo3endE,@object
	.size		_ZN39_INTERNAL_c90ca6ad_4_k_cu_245a4c9f_44104cuda3std3__45__cpo3endE,(_ZN39_INTERNAL_c90ca6ad_4_k_cu_245a4c9f_44104cuda3std3__419piecewise_constructE - _ZN39_INTERNAL_c90ca6ad_4_k_cu_245a4c9f_44104cuda3std3__45__cpo3endE)
_ZN39_INTERNAL_c90ca6ad_4_k_cu_245a4c9f_44104cuda3std3__45__cpo3endE:
	.zero		1
	.type		_ZN39_INTERNAL_c90ca6ad_4_k_cu_245a4c9f_44104cuda3std3__419piecewise_constructE,@object
	.size		_ZN39_INTERNAL_c90ca6ad_4_k_cu_245a4c9f_44104cuda3std3__419piecewise_constructE,(_ZN39_INTERNAL_c90ca6ad_4_k_cu_245a4c9f_44104cuda3std3__45__cpo4cendE - _ZN39_INTERNAL_c90ca6ad_4_k_cu_245a4c9f_44104cuda3std3__419piecewise_constructE)
_ZN39_INTERNAL_c90ca6ad_4_k_cu_245a4c9f_44104cuda3std3__419piecewise_constructE:
	.zero		1
	.type		_ZN39_INTERNAL_c90ca6ad_4_k_cu_245a4c9f_44104cuda3std3__45__cpo4cendE,@object
	.size		_ZN39_INTERNAL_c90ca6ad_4_k_cu_245a4c9f_44104cuda3std3__45__cpo4cendE,(_ZN39_INTERNAL_c90ca6ad_4_k_cu_245a4c9f_44104cuda3std6ranges3__45__cpo4swapE - _ZN39_INTERNAL_c90ca6ad_4_k_cu_245a4c9f_44104cuda3std3__45__cpo4cendE)
_ZN39_INTERNAL_c90ca6ad_4_k_cu_245a4c9f_44104cuda3std3__45__cpo4cendE:
	.zero		1
	.type		_ZN39_INTERNAL_c90ca6ad_4_k_cu_245a4c9f_44104cuda3std6ranges3__45__cpo4swapE,@object
	.size		_ZN39_INTERNAL_c90ca6ad_4_k_cu_245a4c9f_44104cuda3std6ranges3__45__cpo4swapE,(.L_7 - _ZN39_INTERNAL_c90ca6ad_4_k_cu_245a4c9f_44104cuda3std6ranges3__45__cpo4swapE)
_ZN39_INTERNAL_c90ca6ad_4_k_cu_245a4c9f_44104cuda3std6ranges3__45__cpo4swapE:
	.zero		1
.L_7:


//--------------------- .nv.constant0._ZN7cutlass13device_kernelINS_4gemm6kernel13GemmUniversalIN4cute5tupleIJiiiiEEENS1_10collective13CollectiveMmaINS1_37MainloopSm90TmaGmmaWarpSpecializedFP8ILi4ENS5_IJNS4_1CILi1EEENSA_ILi2EEESB_EEENS1_35KernelTmaWarpSpecializedCooperativeEEENS5_IJNSA_ILi128EEENSA_ILi256EEESG_EEENS_12float_e5m2_tENS5_IJlSB_lEEESJ_SK_NS4_8TiledMMAINS4_8MMA_AtomIJNS4_4SM904GMMA31MMA_64x256x32_F32E5M2E5M2_SS_TNILNSO_7ScaleInE1ELSQ_1EEEEEENS4_6LayoutINS5_IJSC_SB_SB_EEENS5_IJSB_NSA_ILi0EEESV_EEEEENS5_IJNS4_10UnderscoreESY_SY_EEEEENS4_23SM90_TMA_LOAD_MULTICASTENS4_14ComposedLayoutINS4_7SwizzleILi3ELi4ELi3EEENS4_18smem_ptr_flag_bitsILi8EEENST_INS5_IJNSA_ILi8EEESG_EEENS5_IJSG_SB_EEEEEEEvNS4_8identityENS4_13SM90_TMA_LOADES1B_vS1C_EENS_8epilogue10collective6detail29Sm90TmaWarpSpecializedAdapterINS1G_15DefaultEpilogueISJ_SK_SK_NS1F_6thread17LinearCombinationISJ_Li1EffLNS1K_9ScaleType4KindE0ELNS_15FloatRoundStyleE2ESJ_EENS1_15EpilogueDefaultEEEEEvvEEEEvNT_6ParamsE --------------------------
	.section	.nv.constant0._ZN7cutlass13device_kernelINS_4gemm6kernel13GemmUniversalIN4cute5tupleIJiiiiEEENS1_10collective13CollectiveMmaINS1_37MainloopSm90TmaGmmaWarpSpecializedFP8ILi4ENS5_IJNS4_1CILi1EEENSA_ILi2EEESB_EEENS1_35KernelTmaWarpSpecializedCooperativeEEENS5_IJNSA_ILi128EEENSA_ILi256EEESG_EEENS_12float_e5m2_tENS5_IJlSB_lEEESJ_SK_NS4_8TiledMMAINS4_8MMA_AtomIJNS4_4SM904GMMA31MMA_64x256x32_F32E5M2E5M2_SS_TNILNSO_7ScaleInE1ELSQ_1EEEEEENS4_6LayoutINS5_IJSC_SB_SB_EEENS5_IJSB_NSA_ILi0EEESV_EEEEENS5_IJNS4_10UnderscoreESY_SY_EEEEENS4_23SM90_TMA_LOAD_MULTICASTENS4_14ComposedLayoutINS4_7SwizzleILi3ELi4ELi3EEENS4_18smem_ptr_flag_bitsILi8EEENST_INS5_IJNSA_ILi8EEESG_EEENS5_IJSG_SB_EEEEEEEvNS4_8identityENS4_13SM90_TMA_LOADES1B_vS1C_EENS_8epilogue10collective6detail29Sm90TmaWarpSpecializedAdapterINS1G_15DefaultEpilogueISJ_SK_SK_NS1F_6thread17LinearCombinationISJ_Li1EffLNS1K_9ScaleType4KindE0ELNS_15FloatRoundStyleE2ESJ_EENS1_15EpilogueDefaultEEEEEvvEEEEvNT_6ParamsE,"a",@progbits
	.sectionflags	@""
	.align	4
.nv.constant0._ZN7cutlass13device_kernelINS_4gemm6kernel13GemmUniversalIN4cute5tupleIJiiiiEEENS1_10collective13CollectiveMmaINS1_37MainloopSm90TmaGmmaWarpSpecializedFP8ILi4ENS5_IJNS4_1CILi1EEENSA_ILi2EEESB_EEENS1_35KernelTmaWarpSpecializedCooperativeEEENS5_IJNSA_ILi128EEENSA_ILi256EEESG_EEENS_12float_e5m2_tENS5_IJlSB_lEEESJ_SK_NS4_8TiledMMAINS4_8MMA_AtomIJNS4_4SM904GMMA31MMA_64x256x32_F32E5M2E5M2_SS_TNILNSO_7ScaleInE1ELSQ_1EEEEEENS4_6LayoutINS5_IJSC_SB_SB_EEENS5_IJSB_NSA_ILi0EEESV_EEEEENS5_IJNS4_10UnderscoreESY_SY_EEEEENS4_23SM90_TMA_LOAD_MULTICASTENS4_14ComposedLayoutINS4_7SwizzleILi3ELi4ELi3EEENS4_18smem_ptr_flag_bitsILi8EEENST_INS5_IJNSA_ILi8EEESG_EEENS5_IJSG_SB_EEEEEEEvNS4_8identityENS4_13SM90_TMA_LOADES1B_vS1C_EENS_8epilogue10collective6detail29Sm90TmaWarpSpecializedAdapterINS1G_15DefaultEpilogueISJ_SK_SK_NS1F_6thread17LinearCombinationISJ_Li1EffLNS1K_9ScaleType4KindE0ELNS_15FloatRoundStyleE2ESJ_EENS1_15EpilogueDefaultEEEEEvvEEEEvNT_6ParamsE:
	.zero		1664


//--------------------- SYMBOLS --------------------------

	.type		.nv.reservedSmem.offset0,@object
	.size		.nv.reservedSmem.offset0,0x4
